//
// Generated by NVIDIA NVVM Compiler
//
// Compiler Build ID: CL-36424714
// Cuda compilation tools, release 13.0, V13.0.88
// Based on NVVM 20.0.0
//

.version 9.0
.target sm_100
.address_size 64

	// .globl	deviation_batch_f32

.visible .entry deviation_batch_f32(
	.param .u64 .ptr .align 1 deviation_batch_f32_param_0,
	.param .u64 .ptr .align 1 deviation_batch_f32_param_1,
	.param .u64 .ptr .align 1 deviation_batch_f32_param_2,
	.param .u32 deviation_batch_f32_param_3,
	.param .u32 deviation_batch_f32_param_4,
	.param .u64 .ptr .align 1 deviation_batch_f32_param_5,
	.param .u32 deviation_batch_f32_param_6,
	.param .u64 .ptr .align 1 deviation_batch_f32_param_7
)
{
	.reg .pred 	%p<9>;
	.reg .b32 	%r<22>;
	.reg .b32 	%f<7>;
	.reg .b64 	%rd<28>;
	.reg .b64 	%fd<15>;

	ld.param.u64 	%rd8, [deviation_batch_f32_param_0];
	ld.param.u64 	%rd9, [deviation_batch_f32_param_1];
	ld.param.u64 	%rd10, [deviation_batch_f32_param_2];
	ld.param.u32 	%r9, [deviation_batch_f32_param_3];
	ld.param.u32 	%r10, [deviation_batch_f32_param_4];
	ld.param.u64 	%rd11, [deviation_batch_f32_param_5];
	ld.param.u32 	%r11, [deviation_batch_f32_param_6];
	ld.param.u64 	%rd12, [deviation_batch_f32_param_7];
	mov.u32 	%r1, %ctaid.y;
	setp.ge.s32 	%p1, %r1, %r11;
	@%p1 bra 	$L__BB0_8;
	cvta.to.global.u64 	%rd13, %rd11;
	mul.wide.u32 	%rd14, %r1, 4;
	add.s64 	%rd15, %rd13, %rd14;
	ld.global.nc.u32 	%r12, [%rd15];
	cvt.s64.s32 	%rd1, %r12;
	setp.lt.s64 	%p2, %rd1, 1;
	@%p2 bra 	$L__BB0_8;
	mov.u32 	%r13, %ctaid.x;
	mov.u32 	%r2, %ntid.x;
	mov.u32 	%r14, %tid.x;
	mad.lo.s32 	%r21, %r13, %r2, %r14;
	setp.ge.s32 	%p3, %r21, %r9;
	@%p3 bra 	$L__BB0_8;
	cvta.to.global.u64 	%rd2, %rd9;
	cvta.to.global.u64 	%rd3, %rd8;
	cvta.to.global.u64 	%rd4, %rd10;
	cvt.u32.u64 	%r15, %rd1;
	cvt.rn.f64.u32 	%fd1, %r15;
	cvta.to.global.u64 	%rd5, %rd12;
	mov.u32 	%r16, %nctaid.x;
	mul.lo.s32 	%r4, %r16, %r2;
	mul.lo.s32 	%r5, %r9, %r1;
	add.s32 	%r17, %r10, %r15;
	add.s32 	%r6, %r17, -1;
$L__BB0_4:
	setp.lt.s32 	%p4, %r21, %r6;
	mov.f32 	%f6, 0f7FFFFFFF;
	@%p4 bra 	$L__BB0_7;
	cvt.s64.s32 	%rd6, %r21;
	mul.wide.s32 	%rd16, %r21, 4;
	add.s64 	%rd17, %rd4, %rd16;
	ld.global.nc.u32 	%r18, [%rd17+4];
	sub.s64 	%rd7, %rd6, %rd1;
	shl.b64 	%rd18, %rd7, 2;
	add.s64 	%rd19, %rd4, %rd18;
	ld.global.nc.u32 	%r19, [%rd19+4];
	setp.ne.s32 	%p5, %r18, %r19;
	@%p5 bra 	$L__BB0_7;
	shl.b64 	%rd20, %rd6, 3;
	add.s64 	%rd21, %rd3, %rd20;
	ld.global.nc.f64 	%fd2, [%rd21+8];
	shl.b64 	%rd22, %rd7, 3;
	add.s64 	%rd23, %rd3, %rd22;
	ld.global.nc.f64 	%fd3, [%rd23+8];
	sub.f64 	%fd4, %fd2, %fd3;
	add.s64 	%rd24, %rd2, %rd20;
	ld.global.nc.f64 	%fd5, [%rd24+8];
	add.s64 	%rd25, %rd2, %rd22;
	ld.global.nc.f64 	%fd6, [%rd25+8];
	sub.f64 	%fd7, %fd5, %fd6;
	div.rn.f64 	%fd8, %fd4, %fd1;
	div.rn.f64 	%fd9, %fd7, %fd1;
	mul.f64 	%fd10, %fd8, %fd8;
	sub.f64 	%fd11, %fd9, %fd10;
	setp.lt.f64 	%p6, %fd11, 0d0000000000000000;
	selp.f64 	%fd12, 0d0000000000000000, %fd11, %p6;
	setp.gt.f64 	%p7, %fd12, 0d0000000000000000;
	sqrt.rn.f64 	%fd13, %fd12;
	selp.f64 	%fd14, %fd13, 0d0000000000000000, %p7;
	cvt.rn.f32.f64 	%f6, %fd14;
$L__BB0_7:
	add.s32 	%r20, %r21, %r5;
	mul.wide.s32 	%rd26, %r20, 4;
	add.s64 	%rd27, %rd5, %rd26;
	st.global.f32 	[%rd27], %f6;
	add.s32 	%r21, %r21, %r4;
	setp.lt.s32 	%p8, %r21, %r9;
	@%p8 bra 	$L__BB0_4;
$L__BB0_8:
	ret;

}
	// .globl	deviation_many_series_one_param_f32
.visible .entry deviation_many_series_one_param_f32(
	.param .u64 .ptr .align 1 deviation_many_series_one_param_f32_param_0,
	.param .u64 .ptr .align 1 deviation_many_series_one_param_f32_param_1,
	.param .u64 .ptr .align 1 deviation_many_series_one_param_f32_param_2,
	.param .u32 deviation_many_series_one_param_f32_param_3,
	.param .u32 deviation_many_series_one_param_f32_param_4,
	.param .u32 deviation_many_series_one_param_f32_param_5,
	.param .u64 .ptr .align 1 deviation_many_series_one_param_f32_param_6,
	.param .u64 .ptr .align 1 deviation_many_series_one_param_f32_param_7
)
{
	.reg .pred 	%p<8>;
	.reg .b32 	%r<23>;
	.reg .b32 	%f<7>;
	.reg .b64 	%rd<25>;
	.reg .b64 	%fd<15>;

	ld.param.u64 	%rd5, [deviation_many_series_one_param_f32_param_0];
	ld.param.u64 	%rd6, [deviation_many_series_one_param_f32_param_1];
	ld.param.u64 	%rd7, [deviation_many_series_one_param_f32_param_2];
	ld.param.u32 	%r11, [deviation_many_series_one_param_f32_param_3];
	ld.param.u32 	%r12, [deviation_many_series_one_param_f32_param_4];
	ld.param.u32 	%r13, [deviation_many_series_one_param_f32_param_5];
	ld.param.u64 	%rd8, [deviation_many_series_one_param_f32_param_6];
	ld.param.u64 	%rd9, [deviation_many_series_one_param_f32_param_7];
	mov.u32 	%r1, %ctaid.y;
	setp.ge.s32 	%p1, %r1, %r12;
	@%p1 bra 	$L__BB1_7;
	cvta.to.global.u64 	%rd10, %rd8;
	mul.wide.u32 	%rd11, %r1, 4;
	add.s64 	%rd12, %rd10, %rd11;
	ld.global.nc.u32 	%r2, [%rd12];
	mov.u32 	%r14, %ctaid.x;
	mov.u32 	%r3, %ntid.x;
	mov.u32 	%r15, %tid.x;
	mad.lo.s32 	%r22, %r14, %r3, %r15;
	setp.ge.s32 	%p2, %r22, %r13;
	@%p2 bra 	$L__BB1_7;
	cvta.to.global.u64 	%rd1, %rd6;
	cvta.to.global.u64 	%rd2, %rd5;
	cvta.to.global.u64 	%rd3, %rd7;
	cvt.rn.f64.s32 	%fd1, %r11;
	cvta.to.global.u64 	%rd4, %rd9;
	mov.u32 	%r16, %nctaid.x;
	mul.lo.s32 	%r5, %r16, %r3;
	add.s32 	%r17, %r11, %r2;
	add.s32 	%r6, %r17, -1;
$L__BB1_3:
	mad.lo.s32 	%r8, %r22, %r12, %r1;
	setp.lt.s32 	%p3, %r22, %r6;
	mov.f32 	%f6, 0f7FFFFFFF;
	@%p3 bra 	$L__BB1_6;
	sub.s32 	%r18, %r22, %r11;
	mad.lo.s32 	%r19, %r12, %r18, %r12;
	add.s32 	%r9, %r19, %r1;
	mul.wide.s32 	%rd13, %r8, 4;
	add.s64 	%rd14, %rd3, %rd13;
	ld.global.nc.u32 	%r20, [%rd14+4];
	mul.wide.s32 	%rd15, %r9, 4;
	add.s64 	%rd16, %rd3, %rd15;
	ld.global.nc.u32 	%r21, [%rd16];
	setp.ne.s32 	%p4, %r20, %r21;
	@%p4 bra 	$L__BB1_6;
	mul.wide.s32 	%rd17, %r8, 8;
	add.s64 	%rd18, %rd2, %rd17;
	ld.global.nc.f64 	%fd2, [%rd18+8];
	mul.wide.s32 	%rd19, %r9, 8;
	add.s64 	%rd20, %rd2, %rd19;
	ld.global.nc.f64 	%fd3, [%rd20];
	sub.f64 	%fd4, %fd2, %fd3;
	add.s64 	%rd21, %rd1, %rd17;
	ld.global.nc.f64 	%fd5, [%rd21+8];
	add.s64 	%rd22, %rd1, %rd19;
	ld.global.nc.f64 	%fd6, [%rd22];
	sub.f64 	%fd7, %fd5, %fd6;
	div.rn.f64 	%fd8, %fd4, %fd1;
	div.rn.f64 	%fd9, %fd7, %fd1;
	mul.f64 	%fd10, %fd8, %fd8;
	sub.f64 	%fd11, %fd9, %fd10;
	setp.lt.f64 	%p5, %fd11, 0d0000000000000000;
	selp.f64 	%fd12, 0d0000000000000000, %fd11, %p5;
	setp.gt.f64 	%p6, %fd12, 0d0000000000000000;
	sqrt.rn.f64 	%fd13, %fd12;
	selp.f64 	%fd14, %fd13, 0d0000000000000000, %p6;
	cvt.rn.f32.f64 	%f6, %fd14;
$L__BB1_6:
	mul.wide.s32 	%rd23, %r8, 4;
	add.s64 	%rd24, %rd4, %rd23;
	st.global.f32 	[%rd24], %f6;
	add.s32 	%r22, %r22, %r5;
	setp.lt.s32 	%p7, %r22, %r13;
	@%p7 bra 	$L__BB1_3;
$L__BB1_7:
	ret;

}


// ===== COMPILED SASS (sm_100) =====

	.target	sm_100

	.elftype	@"ET_EXEC"


//--------------------- .note.nv.tkinfo           --------------------------
	.section	.note.nv.tkinfo,"",@"SHT_NOTE"
	.sectionflags	@"SHF_NOTE_NV_TKINFO"
	.tkinfo
        /*0018*/ 	.word	0x00000002
        /*0030*/ 	.string	""
        /*0030*/ 	.string	"ptxas"
        /*0030*/ 	.string	"Cuda compilation tools, release 13.0, V13.0.88"
        /*0030*/ 	.string	"Build cuda_13.0.r13.0/compiler.36424714_0"
        /*0030*/ 	.string	"-arch sm_100 -m 64 "



//--------------------- .note.nv.cuinfo           --------------------------
	.section	.note.nv.cuinfo,"",@"SHT_NOTE"
	.sectionflags	@"SHF_NOTE_NV_CUINFO"
        /*0018*/ 	.short	0x0002
        /*001a*/ 	.short	0x0064
        /*001c*/ 	.short	0x0082
	.zero		2


//--------------------- .nv.info                  --------------------------
	.section	.nv.info,"",@"SHT_CUDA_INFO"
	.align	4


	//----- nvinfo : EIATTR_REGCOUNT
	.align		4
        /*0000*/ 	.byte	0x04, 0x2f
        /*0002*/ 	.short	(.L_1 - .L_0)
	.align		4
.L_0:
        /*0004*/ 	.word	index@(deviation_batch_f32)
        /*0008*/ 	.word	0x00000027


	//----- nvinfo : EIATTR_FRAME_SIZE
	.align		4
.L_1:
        /*000c*/ 	.byte	0x04, 0x11
        /*000e*/ 	.short	(.L_3 - .L_2)
	.align		4
.L_2:
        /*0010*/ 	.word	index@($__internal_3_$__cuda_sm20_dsqrt_rn_f64_mediumpath_v1)
        /*0014*/ 	.word	0x00000000


	//----- nvinfo : EIATTR_FRAME_SIZE
	.align		4
.L_3:
        /*0018*/ 	.byte	0x04, 0x11
        /*001a*/ 	.short	(.L_5 - .L_4)
	.align		4
.L_4:
        /*001c*/ 	.word	index@($__internal_2_$__cuda_sm20_div_rn_f64_full)
        /*0020*/ 	.word	0x00000000


	//----- nvinfo : EIATTR_FRAME_SIZE
	.align		4
.L_5:
        /*0024*/ 	.byte	0x04, 0x11
        /*0026*/ 	.short	(.L_7 - .L_6)
	.align		4
.L_6:
        /*0028*/ 	.word	index@(deviation_batch_f32)
        /*002c*/ 	.word	0x00000000


	//----- nvinfo : EIATTR_REGCOUNT
	.align		4
.L_7:
        /*0030*/ 	.byte	0x04, 0x2f
        /*0032*/ 	.short	(.L_9 - .L_8)
	.align		4
.L_8:
        /*0034*/ 	.word	index@(deviation_many_series_one_param_f32)
        /*0038*/ 	.word	0x0000002a


	//----- nvinfo : EIATTR_FRAME_SIZE
	.align		4
.L_9:
        /*003c*/ 	.byte	0x04, 0x11
        /*003e*/ 	.short	(.L_11 - .L_10)
	.align		4
.L_10:
        /*0040*/ 	.word	index@($__internal_1_$__cuda_sm20_dsqrt_rn_f64_mediumpath_v1)
        /*0044*/ 	.word	0x00000000


	//----- nvinfo : EIATTR_FRAME_SIZE
	.align		4
.L_11:
        /*0048*/ 	.byte	0x04, 0x11
        /*004a*/ 	.short	(.L_13 - .L_12)
	.align		4
.L_12:
        /*004c*/ 	.word	index@($__internal_0_$__cuda_sm20_div_rn_f64_full)
        /*0050*/ 	.word	0x00000000


	//----- nvinfo : EIATTR_FRAME_SIZE
	.align		4
.L_13:
        /*0054*/ 	.byte	0x04, 0x11
        /*0056*/ 	.short	(.L_15 - .L_14)
	.align		4
.L_14:
        /*0058*/ 	.word	index@(deviation_many_series_one_param_f32)
        /*005c*/ 	.word	0x00000000


	//----- nvinfo : EIATTR_MIN_STACK_SIZE
	.align		4
.L_15:
        /*0060*/ 	.byte	0x04, 0x12
        /*0062*/ 	.short	(.L_17 - .L_16)
	.align		4
.L_16:
        /*0064*/ 	.word	index@(deviation_many_series_one_param_f32)
        /*0068*/ 	.word	0x00000000


	//----- nvinfo : EIATTR_MIN_STACK_SIZE
	.align		4
.L_17:
        /*006c*/ 	.byte	0x04, 0x12
        /*006e*/ 	.short	(.L_19 - .L_18)
	.align		4
.L_18:
        /*0070*/ 	.word	index@(deviation_batch_f32)
        /*0074*/ 	.word	0x00000000
.L_19:


//--------------------- .nv.compat                --------------------------
	.section	.nv.compat,"",@"SHT_CUDA_COMPAT_INFO"
	.align	4
        /*0000*/ 	.byte	0x02, 0x09, 0x00, 0x00, 0x02, 0x02, 0x01, 0x00, 0x02, 0x05, 0x05, 0x00, 0x03, 0x07, 0x01, 0x01
        /*0010*/ 	.byte	0x02, 0x03, 0x00, 0x00, 0x02, 0x06, 0x01, 0x00, 0x04, 0x0b, 0x08, 0x00, 0x01, 0x00, 0x00, 0x00
        /*0020*/ 	.byte	0x00, 0x00, 0x00, 0x00


//--------------------- .nv.info.deviation_many_series_one_param_f32 --------------------------
	.section	.nv.info.deviation_many_series_one_param_f32,"",@"SHT_CUDA_INFO"
	.sectionflags	@""
	.align	4


	//----- nvinfo : EIATTR_CUDA_API_VERSION
	.align		4
        /*0000*/ 	.byte	0x04, 0x37
        /*0002*/ 	.short	(.L_21 - .L_20)
.L_20:
        /*0004*/ 	.word	0x00000082


	//----- nvinfo : EIATTR_KPARAM_INFO
	.align		4
.L_21:
        /*0008*/ 	.byte	0x04, 0x17
        /*000a*/ 	.short	(.L_23 - .L_22)
.L_22:
        /*000c*/ 	.word	0x00000000
        /*0010*/ 	.short	0x0007
        /*0012*/ 	.short	0x0030
        /*0014*/ 	.byte	0x00, 0xf5, 0x21, 0x00


	//----- nvinfo : EIATTR_KPARAM_INFO
	.align		4
.L_23:
        /*0018*/ 	.byte	0x04, 0x17
        /*001a*/ 	.short	(.L_25 - .L_24)
.L_24:
        /*001c*/ 	.word	0x00000000
        /*0020*/ 	.short	0x0006
        /*0022*/ 	.short	0x0028
        /*0024*/ 	.byte	0x00, 0xf5, 0x21, 0x00


	//----- nvinfo : EIATTR_KPARAM_INFO
	.align		4
.L_25:
        /*0028*/ 	.byte	0x04, 0x17
        /*002a*/ 	.short	(.L_27 - .L_26)
.L_26:
        /*002c*/ 	.word	0x00000000
        /*0030*/ 	.short	0x0005
        /*0032*/ 	.short	0x0020
        /*0034*/ 	.byte	0x00, 0xf0, 0x11, 0x00


	//----- nvinfo : EIATTR_KPARAM_INFO
	.align		4
.L_27:
        /*0038*/ 	.byte	0x04, 0x17
        /*003a*/ 	.short	(.L_29 - .L_28)
.L_28:
        /*003c*/ 	.word	0x00000000
        /*0040*/ 	.short	0x0004
        /*0042*/ 	.short	0x001c
        /*0044*/ 	.byte	0x00, 0xf0, 0x11, 0x00


	//----- nvinfo : EIATTR_KPARAM_INFO
	.align		4
.L_29:
        /*0048*/ 	.byte	0x04, 0x17
        /*004a*/ 	.short	(.L_31 - .L_30)
.L_30:
        /*004c*/ 	.word	0x00000000
        /*0050*/ 	.short	0x0003
        /*0052*/ 	.short	0x0018
        /*0054*/ 	.byte	0x00, 0xf0, 0x11, 0x00


	//----- nvinfo : EIATTR_KPARAM_INFO
	.align		4
.L_31:
        /*0058*/ 	.byte	0x04, 0x17
        /*005a*/ 	.short	(.L_33 - .L_32)
.L_32:
        /*005c*/ 	.word	0x00000000
        /*0060*/ 	.short	0x0002
        /*0062*/ 	.short	0x0010
        /*0064*/ 	.byte	0x00, 0xf5, 0x21, 0x00


	//----- nvinfo : EIATTR_KPARAM_INFO
	.align		4
.L_33:
        /*0068*/ 	.byte	0x04, 0x17
        /*006a*/ 	.short	(.L_35 - .L_34)
.L_34:
        /*006c*/ 	.word	0x00000000
        /*0070*/ 	.short	0x0001
        /*0072*/ 	.short	0x0008
        /*0074*/ 	.byte	0x00, 0xf5, 0x21, 0x00


	//----- nvinfo : EIATTR_KPARAM_INFO
	.align		4
.L_35:
        /*0078*/ 	.byte	0x04, 0x17
        /*007a*/ 	.short	(.L_37 - .L_36)
.L_36:
        /*007c*/ 	.word	0x00000000
        /*0080*/ 	.short	0x0000
        /*0082*/ 	.short	0x0000
        /*0084*/ 	.byte	0x00, 0xf5, 0x21, 0x00


	//----- nvinfo : EIATTR_SPARSE_MMA_MASK
	.align		4
.L_37:
        /*0088*/ 	.byte	0x03, 0x50
        /*008a*/ 	.short	0x0000


	//----- nvinfo : EIATTR_MAXREG_COUNT
	.align		4
        /*008c*/ 	.byte	0x03, 0x1b
        /*008e*/ 	.short	0x00ff


	//----- nvinfo : EIATTR_MERCURY_ISA_VERSION
	.align		4
        /*0090*/ 	.byte	0x03, 0x5f
        /*0092*/ 	.short	0x0101


	//----- nvinfo : EIATTR_VRC_CTA_INIT_COUNT
	.align		4
        /*0094*/ 	.byte	0x02, 0x4a
	.zero		1
	.zero		1


	//----- nvinfo : EIATTR_EXIT_INSTR_OFFSETS
	.align		4
        /*0098*/ 	.byte	0x04, 0x1c
        /*009a*/ 	.short	(.L_39 - .L_38)


	//   ....[0]....
.L_38:
        /*009c*/ 	.word	0x00000040


	//   ....[1]....
        /*00a0*/ 	.word	0x000000b0


	//   ....[2]....
        /*00a4*/ 	.word	0x00000860


	//----- nvinfo : EIATTR_CRS_STACK_SIZE
	.align		4
.L_39:
        /*00a8*/ 	.byte	0x04, 0x1e
        /*00aa*/ 	.short	(.L_41 - .L_40)
.L_40:
        /*00ac*/ 	.word	0x00000000


	//----- nvinfo : EIATTR_CBANK_PARAM_SIZE
	.align		4
.L_41:
        /*00b0*/ 	.byte	0x03, 0x19
        /*00b2*/ 	.short	0x0038


	//----- nvinfo : EIATTR_PARAM_CBANK
	.align		4
        /*00b4*/ 	.byte	0x04, 0x0a
        /*00b6*/ 	.short	(.L_43 - .L_42)
	.align		4
.L_42:
        /*00b8*/ 	.word	index@(.nv.constant0.deviation_many_series_one_param_f32)
        /*00bc*/ 	.short	0x0380
        /*00be*/ 	.short	0x0038


	//----- nvinfo : EIATTR_SW_WAR
	.align		4
.L_43:
        /*00c0*/ 	.byte	0x04, 0x36
        /*00c2*/ 	.short	(.L_45 - .L_44)
.L_44:
        /*00c4*/ 	.word	0x00000008
.L_45:


//--------------------- .nv.info.deviation_batch_f32 --------------------------
	.section	.nv.info.deviation_batch_f32,"",@"SHT_CUDA_INFO"
	.sectionflags	@""
	.align	4


	//----- nvinfo : EIATTR_CUDA_API_VERSION
	.align		4
        /*0000*/ 	.byte	0x04, 0x37
        /*0002*/ 	.short	(.L_47 - .L_46)
.L_46:
        /*0004*/ 	.word	0x00000082


	//----- nvinfo : EIATTR_KPARAM_INFO
	.align		4
.L_47:
        /*0008*/ 	.byte	0x04, 0x17
        /*000a*/ 	.short	(.L_49 - .L_48)
.L_48:
        /*000c*/ 	.word	0x00000000
        /*0010*/ 	.short	0x0007
        /*0012*/ 	.short	0x0030
        /*0014*/ 	.byte	0x00, 0xf5, 0x21, 0x00


	//----- nvinfo : EIATTR_KPARAM_INFO
	.align		4
.L_49:
        /*0018*/ 	.byte	0x04, 0x17
        /*001a*/ 	.short	(.L_51 - .L_50)
.L_50:
        /*001c*/ 	.word	0x00000000
        /*0020*/ 	.short	0x0006
        /*0022*/ 	.short	0x0028
        /*0024*/ 	.byte	0x00, 0xf0, 0x11, 0x00


	//----- nvinfo : EIATTR_KPARAM_INFO
	.align		4
.L_51:
        /*0028*/ 	.byte	0x04, 0x17
        /*002a*/ 	.short	(.L_53 - .L_52)
.L_52:
        /*002c*/ 	.word	0x00000000
        /*0030*/ 	.short	0x0005
        /*0032*/ 	.short	0x0020
        /*0034*/ 	.byte	0x00, 0xf5, 0x21, 0x00


	//----- nvinfo : EIATTR_KPARAM_INFO
	.align		4
.L_53:
        /*0038*/ 	.byte	0x04, 0x17
        /*003a*/ 	.short	(.L_55 - .L_54)
.L_54:
        /*003c*/ 	.word	0x00000000
        /*0040*/ 	.short	0x0004
        /*0042*/ 	.short	0x001c
        /*0044*/ 	.byte	0x00, 0xf0, 0x11, 0x00


	//----- nvinfo : EIATTR_KPARAM_INFO
	.align		4
.L_55:
        /*0048*/ 	.byte	0x04, 0x17
        /*004a*/ 	.short	(.L_57 - .L_56)
.L_56:
        /*004c*/ 	.word	0x00000000
        /*0050*/ 	.short	0x0003
        /*0052*/ 	.short	0x0018
        /*0054*/ 	.byte	0x00, 0xf0, 0x11, 0x00


	//----- nvinfo : EIATTR_KPARAM_INFO
	.align		4
.L_57:
        /*0058*/ 	.byte	0x04, 0x17
        /*005a*/ 	.short	(.L_59 - .L_58)
.L_58:
        /*005c*/ 	.word	0x00000000
        /*0060*/ 	.short	0x0002
        /*0062*/ 	.short	0x0010
        /*0064*/ 	.byte	0x00, 0xf5, 0x21, 0x00


	//----- nvinfo : EIATTR_KPARAM_INFO
	.align		4
.L_59:
        /*0068*/ 	.byte	0x04, 0x17
        /*006a*/ 	.short	(.L_61 - .L_60)
.L_60:
        /*006c*/ 	.word	0x00000000
        /*0070*/ 	.short	0x0001
        /*0072*/ 	.short	0x0008
        /*0074*/ 	.byte	0x00, 0xf5, 0x21, 0x00


	//----- nvinfo : EIATTR_KPARAM_INFO
	.align		4
.L_61:
        /*0078*/ 	.byte	0x04, 0x17
        /*007a*/ 	.short	(.L_63 - .L_62)
.L_62:
        /*007c*/ 	.word	0x00000000
        /*0080*/ 	.short	0x0000
        /*0082*/ 	.short	0x0000
        /*0084*/ 	.byte	0x00, 0xf5, 0x21, 0x00


	//----- nvinfo : EIATTR_SPARSE_MMA_MASK
	.align		4
.L_63:
        /*0088*/ 	.byte	0x03, 0x50
        /*008a*/ 	.short	0x0000


	//----- nvinfo : EIATTR_MAXREG_COUNT
	.align		4
        /*008c*/ 	.byte	0x03, 0x1b
        /*008e*/ 	.short	0x00ff


	//----- nvinfo : EIATTR_MERCURY_ISA_VERSION
	.align		4
        /*0090*/ 	.byte	0x03, 0x5f
        /*0092*/ 	.short	0x0101


	//----- nvinfo : EIATTR_VRC_CTA_INIT_COUNT
	.align		4
        /*0094*/ 	.byte	0x02, 0x4a
	.zero		1
	.zero		1


	//----- nvinfo : EIATTR_EXIT_INSTR_OFFSETS
	.align		4
        /*0098*/ 	.byte	0x04, 0x1c
        /*009a*/ 	.short	(.L_65 - .L_64)


	//   ....[0]....
.L_64:
        /*009c*/ 	.word	0x00000040


	//   ....[1]....
        /*00a0*/ 	.word	0x000000c0


	//   ....[2]....
        /*00a4*/ 	.word	0x00000130


	//   ....[3]....
        /*00a8*/ 	.word	0x00000910


	//----- nvinfo : EIATTR_CRS_STACK_SIZE
	.align		4
.L_65:
        /*00ac*/ 	.byte	0x04, 0x1e
        /*00ae*/ 	.short	(.L_67 - .L_66)
.L_66:
        /*00b0*/ 	.word	0x00000000


	//----- nvinfo : EIATTR_CBANK_PARAM_SIZE
	.align		4
.L_67:
        /*00b4*/ 	.byte	0x03, 0x19
        /*00b6*/ 	.short	0x0038


	//----- nvinfo : EIATTR_PARAM_CBANK
	.align		4
        /*00b8*/ 	.byte	0x04, 0x0a
        /*00ba*/ 	.short	(.L_69 - .L_68)
	.align		4
.L_68:
        /*00bc*/ 	.word	index@(.nv.constant0.deviation_batch_f32)
        /*00c0*/ 	.short	0x0380
        /*00c2*/ 	.short	0x0038


	//----- nvinfo : EIATTR_SW_WAR
	.align		4
.L_69:
        /*00c4*/ 	.byte	0x04, 0x36
        /*00c6*/ 	.short	(.L_71 - .L_70)
.L_70:
        /*00c8*/ 	.word	0x00000008
.L_71:


//--------------------- .nv.callgraph             --------------------------
	.section	.nv.callgraph,"",@"SHT_CUDA_CALLGRAPH"
	.align	4
	.sectionentsize	8
	.align		4
        /*0000*/ 	.word	0x00000000
	.align		4
        /*0004*/ 	.word	0xffffffff
	.align		4
        /*0008*/ 	.word	0x00000000
	.align		4
        /*000c*/ 	.word	0xfffffffe
	.align		4
        /*0010*/ 	.word	0x00000000
	.align		4
        /*0014*/ 	.word	0xfffffffd
	.align		4
        /*0018*/ 	.word	0x00000000
	.align		4
        /*001c*/ 	.word	0xfffffffc


//--------------------- .text.deviation_many_series_one_param_f32 --------------------------
	.section	.text.deviation_many_series_one_param_f32,"ax",@progbits
	.align	128
        .global         deviation_many_series_one_param_f32
        .type           deviation_many_series_one_param_f32,@function
        .size           deviation_many_series_one_param_f32,(.L_x_39 - deviation_many_series_one_param_f32)
        .other          deviation_many_series_one_param_f32,@"STO_CUDA_ENTRY STV_DEFAULT"
deviation_many_series_one_param_f32:
.text.deviation_many_series_one_param_f32:
[----:B------:R-:W-:Y:S01]  /*0000*/  LDC R1, c[0x0][0x37c] ;  /* 0x0000df00ff017b82 */ /* 0x000fe20000000800 */
[----:B------:R-:W0:Y:S01]  /*0010*/  S2R R4, SR_CTAID.Y ;  /* 0x0000000000047919 */ /* 0x000e220000002600 */
[----:B------:R-:W0:Y:S02]  /*0020*/  LDCU UR4, c[0x0][0x39c] ;  /* 0x00007380ff0477ac */ /* 0x000e240008000800 */
[----:B0-----:R-:W-:-:S13]  /*0030*/  ISETP.GE.AND P0, PT, R4, UR4, PT ;  /* 0x0000000404007c0c */ /* 0x001fda000bf06270 */
[----:B------:R-:W-:Y:S05]  /*0040*/  @P0 EXIT ;  /* 0x000000000000094d */ /* 0x000fea0003800000 */
[----:B------:R-:W0:Y:S01]  /*0050*/  S2R R7, SR_TID.X ;  /* 0x0000000000077919 */ /* 0x000e220000002100 */
[----:B------:R-:W0:Y:S01]  /*0060*/  S2UR UR4, SR_CTAID.X ;  /* 0x00000000000479c3 */ /* 0x000e220000002500 */
[----:B------:R-:W1:Y:S07]  /*0070*/  LDCU UR5, c[0x0][0x3a0] ;  /* 0x00007400ff0577ac */ /* 0x000e6e0008000800 */
[----:B------:R-:W0:Y:S02]  /*0080*/  LDC R32, c[0x0][0x360] ;  /* 0x0000d800ff207b82 */ /* 0x000e240000000800 */
[----:B0-----:R-:W-:-:S05]  /*0090*/  IMAD R7, R32, UR4, R7 ;  /* 0x0000000420077c24 */ /* 0x001fca000f8e0207 */
[----:B-1----:R-:W-:-:S13]  /*00a0*/  ISETP.GE.AND P0, PT, R7, UR5, PT ;  /* 0x0000000507007c0c */ /* 0x002fda000bf06270 */
[----:B------:R-:W-:Y:S05]  /*00b0*/  @P0 EXIT ;  /* 0x000000000000094d */ /* 0x000fea0003800000 */
[----:B------:R-:W0:Y:S01]  /*00c0*/  LDC.64 R2, c[0x0][0x3a8] ;  /* 0x0000ea00ff027b82 */ /* 0x000e220000000a00 */
[----:B------:R-:W1:Y:S07]  /*00d0*/  LDCU.64 UR4, c[0x0][0x358] ;  /* 0x00006b00ff0477ac */ /* 0x000e6e0008000a00 */
[----:B------:R-:W2:Y:S01]  /*00e0*/  LDC R5, c[0x0][0x398] ;  /* 0x0000e600ff057b82 */ /* 0x000ea20000000800 */
[----:B------:R-:W3:Y:S01]  /*00f0*/  LDCU UR6, c[0x0][0x370] ;  /* 0x00006e00ff0677ac */ /* 0x000ee20008000800 */
[----:B------:R-:W4:Y:S06]  /*0100*/  LDCU UR7, c[0x0][0x398] ;  /* 0x00007300ff0777ac */ /* 0x000f2c0008000800 */
[----:B------:R-:W4:Y:S01]  /*0110*/  LDC R0, c[0x0][0x39c] ;  /* 0x0000e700ff007b82 */ /* 0x000f220000000800 */
[----:B------:R-:W0:Y:S02]  /*0120*/  LDCU UR8, c[0x0][0x3a0] ;  /* 0x00007400ff0877ac */ /* 0x000e240008000800 */
[----:B0-----:R-:W-:-:S05]  /*0130*/  IMAD.WIDE.U32 R2, R4, 0x4, R2 ;  /* 0x0000000404027825 */ /* 0x001fca00078e0002 */
[----:B------:R-:W0:Y:S01]  /*0140*/  LDC.64 R14, c[0x0][0x390] ;  /* 0x0000e400ff0e7b82 */ /* 0x000e220000000a00 */
[----:B-1----:R-:W5:Y:S01]  /*0150*/  LDG.E.CONSTANT R2, desc[UR4][R2.64] ;  /* 0x0000000402027981 */ /* 0x002f62000c1e9900 */
[----:B---3--:R-:W-:Y:S01]  /*0160*/  IMAD R32, R32, UR6, RZ ;  /* 0x0000000620207c24 */ /* 0x008fe2000f8e02ff */
[----:B--2---:R1:W2:Y:S05]  /*0170*/  I2F.F64 R38, R5 ;  /* 0x0000000500267312 */ /* 0x0042aa0000201c00 */
[----:B------:R-:W3:Y:S08]  /*0180*/  LDC.64 R12, c[0x0][0x3b0] ;  /* 0x0000ec00ff0c7b82 */ /* 0x000ef00000000a00 */
[----:B------:R-:W0:Y:S08]  /*0190*/  LDC.64 R10, c[0x0][0x380] ;  /* 0x0000e000ff0a7b82 */ /* 0x000e300000000a00 */
[----:B------:R-:W0:Y:S02]  /*01a0*/  LDC.64 R8, c[0x0][0x388] ;  /* 0x0000e200ff087b82 */ /* 0x000e240000000a00 */
[----:B012345:R-:W-:-:S07]  /*01b0*/  IADD3 R6, PT, PT, R2, -0x1, R5 ;  /* 0xffffffff02067810 */ /* 0x03ffce0007ffe005 */
.L_x_8:
[C---:B------:R-:W-:Y:S01]  /*01c0*/  ISETP.GE.AND P0, PT, R7.reuse, R6, PT ;  /* 0x000000060700720c */ /* 0x040fe20003f06270 */
[----:B------:R-:W-:Y:S01]  /*01d0*/  BSSY.RECONVERGENT B0, `(.L_x_0) ;  /* 0x0000063000007945 */ /* 0x000fe20003800200 */
[----:B------:R-:W-:Y:S02]  /*01e0*/  IMAD R33, R7, R0, R4 ;  /* 0x0000000007217224 */ /* 0x000fe400078e0204 */
[----:B------:R-:W-:-:S09]  /*01f0*/  IMAD.MOV.U32 R5, RZ, RZ, 0x7fffffff ;  /* 0x7fffffffff057424 */ /* 0x000fd200078e00ff */
[----:B------:R-:W-:Y:S05]  /*0200*/  @!P0 BRA `(.L_x_1) ;  /* 0x00000004007c8947 */ /* 0x000fea0003800000 */
[----:B------:R-:W-:-:S04]  /*0210*/  VIADD R3, R7, -UR7 ;  /* 0x8000000707037c36 */ /* 0x000fc80008000000 */
[----:B------:R-:W-:-:S04]  /*0220*/  IMAD R3, R3, R0, R0 ;  /* 0x0000000003037224 */ /* 0x000fc800078e0200 */
[----:B------:R-:W-:Y:S02]  /*0230*/  IMAD.IADD R21, R3, 0x1, R4 ;  /* 0x0000000103157824 */ /* 0x000fe400078e0204 */
[----:B------:R-:W-:-:S04]  /*0240*/  IMAD.WIDE R2, R33, 0x4, R14 ;  /* 0x0000000421027825 */ /* 0x000fc800078e020e */
[----:B------:R-:W-:Y:S02]  /*0250*/  IMAD.WIDE R16, R21, 0x4, R14 ;  /* 0x0000000415107825 */ /* 0x000fe400078e020e */
[----:B------:R-:W2:Y:S04]  /*0260*/  LDG.E.CONSTANT R2, desc[UR4][R2.64+0x4] ;  /* 0x0000040402027981 */ /* 0x000ea8000c1e9900 */
[----:B------:R-:W2:Y:S02]  /*0270*/  LDG.E.CONSTANT R17, desc[UR4][R16.64] ;  /* 0x0000000410117981 */ /* 0x000ea4000c1e9900 */
[----:B--2---:R-:W-:-:S13]  /*0280*/  ISETP.NE.AND P0, PT, R2, R17, PT ;  /* 0x000000110200720c */ /* 0x004fda0003f05270 */
[----:B------:R-:W-:Y:S05]  /*0290*/  @P0 BRA `(.L_x_1) ;  /* 0x0000000400580947 */ /* 0x000fea0003800000 */
[----:B------:R-:W-:-:S04]  /*02a0*/  IMAD.WIDE R2, R33, 0x8, R10 ;  /* 0x0000000821027825 */ /* 0x000fc800078e020a */
[C---:B------:R-:W-:Y:S02]  /*02b0*/  IMAD.WIDE R18, R21.reuse, 0x8, R10 ;  /* 0x0000000815127825 */ /* 0x040fe400078e020a */
[----:B------:R-:W2:Y:S04]  /*02c0*/  LDG.E.64.CONSTANT R2, desc[UR4][R2.64+0x8] ;  /* 0x0000080402027981 */ /* 0x000ea8000c1e9b00 */
[----:B------:R-:W2:Y:S01]  /*02d0*/  LDG.E.64.CONSTANT R18, desc[UR4][R18.64] ;  /* 0x0000000412127981 */ /* 0x000ea2000c1e9b00 */
[----:B------:R-:W-:-:S04]  /*02e0*/  IMAD.WIDE R16, R21, 0x8, R8 ;  /* 0x0000000815107825 */ /* 0x000fc800078e0208 */
[----:B------:R-:W-:Y:S02]  /*02f0*/  IMAD.WIDE R20, R33, 0x8, R8 ;  /* 0x0000000821147825 */ /* 0x000fe400078e0208 */
[----:B------:R-:W3:Y:S04]  /*0300*/  LDG.E.64.CONSTANT R16, desc[UR4][R16.64] ;  /* 0x0000000410107981 */ /* 0x000ee8000c1e9b00 */
[----:B------:R-:W3:Y:S01]  /*0310*/  LDG.E.64.CONSTANT R20, desc[UR4][R20.64+0x8] ;  /* 0x0000080414147981 */ /* 0x000ee2000c1e9b00 */
[----:B------:R-:W0:Y:S01]  /*0320*/  MUFU.RCP64H R23, R39 ;  /* 0x0000002700177308 */ /* 0x000e220000001800 */
[----:B------:R-:W-:Y:S01]  /*0330*/  IMAD.MOV.U32 R22, RZ, RZ, 0x1 ;  /* 0x00000001ff167424 */ /* 0x000fe200078e00ff */
[----:B------:R-:W-:Y:S05]  /*0340*/  BSSY.RECONVERGENT B1, `(.L_x_2) ;  /* 0x0000015000017945 */ /* 0x000fea0003800200 */
[----:B0-----:R-:W-:-:S08]  /*0350*/  DFMA R24, -R38, R22, 1 ;  /* 0x3ff000002618742b */ /* 0x001fd00000000116 */
[----:B------:R-:W-:-:S08]  /*0360*/  DFMA R24, R24, R24, R24 ;  /* 0x000000181818722b */ /* 0x000fd00000000018 */
[----:B------:R-:W-:-:S08]  /*0370*/  DFMA R22, R22, R24, R22 ;  /* 0x000000181616722b */ /* 0x000fd00000000016 */
[----:B------:R-:W-:-:S08]  /*0380*/  DFMA R24, -R38, R22, 1 ;  /* 0x3ff000002618742b */ /* 0x000fd00000000116 */
[----:B------:R-:W-:Y:S02]  /*0390*/  DFMA R22, R22, R24, R22 ;  /* 0x000000181616722b */ /* 0x000fe40000000016 */
[----:B--2---:R-:W-:-:S08]  /*03a0*/  DADD R18, R2, -R18 ;  /* 0x0000000002127229 */ /* 0x004fd00000000812 */
[----:B------:R-:W-:Y:S02]  /*03b0*/  DMUL R2, R18, R22 ;  /* 0x0000001612027228 */ /* 0x000fe40000000000 */
[----:B------:R-:W-:Y:S01]  /*03c0*/  FSETP.GEU.AND P1, PT, |R19|, 6.5827683646048100446e-37, PT ;  /* 0x036000001300780b */ /* 0x000fe20003f2e200 */
[----:B---3--:R-:W-:-:S05]  /*03d0*/  DADD R16, R20, -R16 ;  /* 0x0000000014107229 */ /* 0x008fca0000000810 */
[----:B------:R-:W-:-:S08]  /*03e0*/  DFMA R24, -R38, R2, R18 ;  /* 0x000000022618722b */ /* 0x000fd00000000112 */
[----:B------:R-:W-:-:S10]  /*03f0*/  DFMA R2, R22, R24, R2 ;  /* 0x000000181602722b */ /* 0x000fd40000000002 */
[----:B------:R-:W-:-:S05]  /*0400*/  FFMA R5, RZ, R39, R3 ;  /* 0x00000027ff057223 */ /* 0x000fca0000000003 */
[----:B------:R-:W-:-:S13]  /*0410*/  FSETP.GT.AND P0, PT, |R5|, 1.469367938527859385e-39, PT ;  /* 0x001000000500780b */ /* 0x000fda0003f04200 */
[----:B------:R-:W-:Y:S05]  /*0420*/  @P0 BRA P1, `(.L_x_3) ;  /* 0x0000000000180947 */ /* 0x000fea0000800000 */
[----:B------:R-:W-:Y:S01]  /*0430*/  IMAD.MOV.U32 R22, RZ, RZ, R38 ;  /* 0x000000ffff167224 */ /* 0x000fe200078e0026 */
[----:B------:R-:W-:Y:S01]  /*0440*/  MOV R5, 0x470 ;  /* 0x0000047000057802 */ /* 0x000fe20000000f00 */
[----:B------:R-:W-:-:S07]  /*0450*/  IMAD.MOV.U32 R23, RZ, RZ, R39 ;  /* 0x000000ffff177224 */ /* 0x000fce00078e0027 */
[----:B------:R-:W-:Y:S05]  /*0460*/  CALL.REL.NOINC `($__internal_0_$__cuda_sm20_div_rn_f64_full) ;  /* 0x0000000400007944 */ /* 0x000fea0003c00000 */
[----:B------:R-:W-:Y:S02]  /*0470*/  IMAD.MOV.U32 R2, RZ, RZ, R26 ;  /* 0x000000ffff027224 */ /* 0x000fe400078e001a */
[----:B------:R-:W-:-:S07]  /*0480*/  IMAD.MOV.U32 R3, RZ, RZ, R27 ;  /* 0x000000ffff037224 */ /* 0x000fce00078e001b */
.L_x_3:
[----:B------:R-:W-:Y:S05]  /*0490*/  BSYNC.RECONVERGENT B1 ;  /* 0x0000000000017941 */ /* 0x000fea0003800200 */
.L_x_2:
[----:B------:R-:W0:Y:S01]  /*04a0*/  MUFU.RCP64H R19, R39 ;  /* 0x0000002700137308 */ /* 0x000e220000001800 */
[----:B------:R-:W-:Y:S01]  /*04b0*/  IMAD.MOV.U32 R18, RZ, RZ, 0x1 ;  /* 0x00000001ff127424 */ /* 0x000fe200078e00ff */
[----:B------:R-:W-:Y:S01]  /*04c0*/  FSETP.GEU.AND P1, PT, |R17|, 6.5827683646048100446e-37, PT ;  /* 0x036000001100780b */ /* 0x000fe20003f2e200 */
[----:B------:R-:W-:Y:S04]  /*04d0*/  BSSY.RECONVERGENT B1, `(.L_x_4) ;  /* 0x0000014000017945 */ /* 0x000fe80003800200 */
[----:B0-----:R-:W-:-:S08]  /*04e0*/  DFMA R20, -R38, R18, 1 ;  /* 0x3ff000002614742b */ /* 0x001fd00000000112 */
[----:B------:R-:W-:-:S08]  /*04f0*/  DFMA R20, R20, R20, R20 ;  /* 0x000000141414722b */ /* 0x000fd00000000014 */
[----:B------:R-:W-:-:S08]  /*0500*/  DFMA R20, R18, R20, R18 ;  /* 0x000000141214722b */ /* 0x000fd00000000012 */
[----:B------:R-:W-:-:S08]  /*0510*/  DFMA R18, -R38, R20, 1 ;  /* 0x3ff000002612742b */ /* 0x000fd00000000114 */
[----:B------:R-:W-:-:S08]  /*0520*/  DFMA R22, R20, R18, R20 ;  /* 0x000000121416722b */ /* 0x000fd00000000014 */
[----:B------:R-:W-:-:S08]  /*0530*/  DMUL R18, R16, R22 ;  /* 0x0000001610127228 */ /* 0x000fd00000000000 */
[----:B------:R-:W-:-:S08]  /*0540*/  DFMA R20, -R38, R18, R16 ;  /* 0x000000122614722b */ /* 0x000fd00000000110 */
[----:B------:R-:W-:-:S10]  /*0550*/  DFMA R18, R22, R20, R18 ;  /* 0x000000141612722b */ /* 0x000fd40000000012 */
[----:B------:R-:W-:-:S05]  /*0560*/  FFMA R5, RZ, R39, R19 ;  /* 0x00000027ff057223 */ /* 0x000fca0000000013 */
[----:B------:R-:W-:-:S13]  /*0570*/  FSETP.GT.AND P0, PT, |R5|, 1.469367938527859385e-39, PT ;  /* 0x001000000500780b */ /* 0x000fda0003f04200 */
[----:B------:R-:W-:Y:S05]  /*0580*/  @P0 BRA P1, `(.L_x_5) ;  /* 0x0000000000200947 */ /* 0x000fea0000800000 */
[----:B------:R-:W-:Y:S01]  /*0590*/  IMAD.MOV.U32 R18, RZ, RZ, R16 ;  /* 0x000000ffff127224 */ /* 0x000fe200078e0010 */
[----:B------:R-:W-:Y:S01]  /*05a0*/  MOV R22, R38 ;  /* 0x0000002600167202 */ /* 0x000fe20000000f00 */
[----:B------:R-:W-:Y:S01]  /*05b0*/  IMAD.MOV.U32 R19, RZ, RZ, R17 ;  /* 0x000000ffff137224 */ /* 0x000fe200078e0011 */
[----:B------:R-:W-:Y:S01]  /*05c0*/  MOV R5, 0x5f0 ;  /* 0x000005f000057802 */ /* 0x000fe20000000f00 */
[----:B------:R-:W-:-:S07]  /*05d0*/  IMAD.MOV.U32 R23, RZ, RZ, R39 ;  /* 0x000000ffff177224 */ /* 0x000fce00078e0027 */
[----:B------:R-:W-:Y:S05]  /*05e0*/  CALL.REL.NOINC `($__internal_0_$__cuda_sm20_div_rn_f64_full) ;  /* 0x0000000000a07944 */ /* 0x000fea0003c00000 */
[----:B------:R-:W-:Y:S02]  /*05f0*/  IMAD.MOV.U32 R18, RZ, RZ, R26 ;  /* 0x000000ffff127224 */ /* 0x000fe400078e001a */
[----:B------:R-:W-:-:S07]  /*0600*/  IMAD.MOV.U32 R19, RZ, RZ, R27 ;  /* 0x000000ffff137224 */ /* 0x000fce00078e001b */
.L_x_5:
[----:B------:R-:W-:Y:S05]  /*0610*/  BSYNC.RECONVERGENT B1 ;  /* 0x0000000000017941 */ /* 0x000fea0003800200 */
.L_x_4:
[----:B------:R-:W-:Y:S01]  /*0620*/  DFMA R2, -R2, R2, R18 ;  /* 0x000000020202722b */ /* 0x000fe20000000112 */
[----:B------:R-:W-:Y:S01]  /*0630*/  IMAD.MOV.U32 R24, RZ, RZ, 0x0 ;  /* 0x00000000ff187424 */ /* 0x000fe200078e00ff */
[----:B------:R-:W-:Y:S01]  /*0640*/  BSSY.RECONVERGENT B1, `(.L_x_6) ;  /* 0x0000018000017945 */ /* 0x000fe20003800200 */
[----:B------:R-:W-:-:S05]  /*0650*/  IMAD.MOV.U32 R25, RZ, RZ, 0x3fd80000 ;  /* 0x3fd80000ff197424 */ /* 0x000fca00078e00ff */
[----:B------:R-:W-:-:S06]  /*0660*/  DSETP.GEU.AND P0, PT, R2, RZ, PT ;  /* 0x000000ff0200722a */ /* 0x000fcc0003f0e000 */
[----:B------:R-:W-:Y:S02]  /*0670*/  FSEL R19, R3, RZ, P0 ;  /* 0x000000ff03137208 */ /* 0x000fe40000000000 */
[----:B------:R-:W-:Y:S02]  /*0680*/  FSEL R18, R2, RZ, P0 ;  /* 0x000000ff02127208 */ /* 0x000fe40000000000 */
[----:B------:R-:W0:Y:S01]  /*0690*/  MUFU.RSQ64H R21, R19 ;  /* 0x0000001300157308 */ /* 0x000e220000001c00 */
[----:B------:R-:W-:-:S03]  /*06a0*/  VIADD R20, R19, 0xfcb00000 ;  /* 0xfcb0000013147836 */ /* 0x000fc60000000000 */
[----:B------:R-:W-:Y:S02]  /*06b0*/  DSETP.GT.AND P0, PT, R18, RZ, PT ;  /* 0x000000ff1200722a */ /* 0x000fe40003f04000 */
[----:B------:R-:W-:Y:S01]  /*06c0*/  ISETP.GE.U32.AND P1, PT, R20, 0x7ca00000, PT ;  /* 0x7ca000001400780c */ /* 0x000fe20003f26070 */
[----:B0-----:R-:W-:-:S08]  /*06d0*/  DMUL R16, R20, R20 ;  /* 0x0000001414107228 */ /* 0x001fd00000000000 */
[----:B------:R-:W-:-:S08]  /*06e0*/  DFMA R16, -R16, R18, 1 ;  /* 0x3ff000001010742b */ /* 0x000fd00000000112 */
[----:B------:R-:W-:Y:S02]  /*06f0*/  DFMA R24, R16, R24, 0.5 ;  /* 0x3fe000001018742b */ /* 0x000fe40000000018 */
[----:B------:R-:W-:-:S08]  /*0700*/  DMUL R16, R20, R16 ;  /* 0x0000001014107228 */ /* 0x000fd00000000000 */
[----:B------:R-:W-:-:S08]  /*0710*/  DFMA R24, R24, R16, R20 ;  /* 0x000000101818722b */ /* 0x000fd00000000014 */
[----:B------:R-:W-:Y:S02]  /*0720*/  DMUL R16, R24, R18 ;  /* 0x0000001218107228 */ /* 0x000fe40000000000 */
[----:B------:R-:W-:Y:S02]  /*0730*/  VIADD R23, R25, 0xfff00000 ;  /* 0xfff0000019177836 */ /* 0x000fe40000000000 */
[----:B------:R-:W-:-:S04]  /*0740*/  IMAD.MOV.U32 R22, RZ, RZ, R24 ;  /* 0x000000ffff167224 */ /* 0x000fc800078e0018 */
[----:B------:R-:W-:-:S08]  /*0750*/  DFMA R2, R16, -R16, R18 ;  /* 0x800000101002722b */ /* 0x000fd00000000012 */
[----:B------:R-:W-:Y:S01]  /*0760*/  DFMA R26, R2, R22, R16 ;  /* 0x00000016021a722b */ /* 0x000fe20000000010 */
[----:B------:R-:W-:Y:S10]  /*0770*/  @!P1 BRA `(.L_x_7) ;  /* 0x0000000000109947 */ /* 0x000ff40003800000 */
[----:B------:R-:W-:-:S07]  /*0780*/  MOV R26, 0x7a0 ;  /* 0x000007a0001a7802 */ /* 0x000fce0000000f00 */
[----:B------:R-:W-:Y:S05]  /*0790*/  CALL.REL.NOINC `($__internal_1_$__cuda_sm20_dsqrt_rn_f64_mediumpath_v1) ;  /* 0x0000000400a07944 */ /* 0x000fea0003c00000 */
[----:B------:R-:W-:Y:S01]  /*07a0*/  IMAD.MOV.U32 R26, RZ, RZ, R2 ;  /* 0x000000ffff1a7224 */ /* 0x000fe200078e0002 */
[----:B------:R-:W-:-:S07]  /*07b0*/  MOV R27, R3 ;  /* 0x00000003001b7202 */ /* 0x000fce0000000f00 */
.L_x_7:
[----:B------:R-:W-:Y:S05]  /*07c0*/  BSYNC.RECONVERGENT B1 ;  /* 0x0000000000017941 */ /* 0x000fea0003800200 */
.L_x_6:
[----:B------:R-:W-:Y:S02]  /*07d0*/  FSEL R2, R26, RZ, P0 ;  /* 0x000000ff1a027208 */ /* 0x000fe40000000000 */
[----:B------:R-:W-:-:S04]  /*07e0*/  FSEL R3, R27, RZ, P0 ;  /* 0x000000ff1b037208 */ /* 0x000fc80000000000 */
[----:B------:R0:W1:Y:S03]  /*07f0*/  F2F.F32.F64 R5, R2 ;  /* 0x0000000200057310 */ /* 0x0000660000301000 */
.L_x_1:
[----:B------:R-:W-:Y:S05]  /*0800*/  BSYNC.RECONVERGENT B0 ;  /* 0x0000000000007941 */ /* 0x000fea0003800200 */
.L_x_0:
[----:B0-----:R-:W-:-:S04]  /*0810*/  IMAD.WIDE R2, R33, 0x4, R12 ;  /* 0x0000000421027825 */ /* 0x001fc800078e020c */
[----:B------:R-:W-:Y:S01]  /*0820*/  IMAD.IADD R7, R32, 0x1, R7 ;  /* 0x0000000120077824 */ /* 0x000fe200078e0207 */
[----:B-1----:R0:W-:Y:S04]  /*0830*/  STG.E desc[UR4][R2.64], R5 ;  /* 0x0000000502007986 */ /* 0x0021e8000c101904 */
[----:B------:R-:W-:-:S13]  /*0840*/  ISETP.GE.AND P0, PT, R7, UR8, PT ;  /* 0x0000000807007c0c */ /* 0x000fda000bf06270 */
[----:B0-----:R-:W-:Y:S05]  /*0850*/  @!P0 BRA `(.L_x_8) ;  /* 0xfffffff800588947 */ /* 0x001fea000383ffff */
[----:B------:R-:W-:Y:S05]  /*0860*/  EXIT ;  /* 0x000000000000794d */ /* 0x000fea0003800000 */
        .weak           $__internal_0_$__cuda_sm20_div_rn_f64_full
        .type           $__internal_0_$__cuda_sm20_div_rn_f64_full,@function
        .size           $__internal_0_$__cuda_sm20_div_rn_f64_full,($__internal_1_$__cuda_sm20_dsqrt_rn_f64_mediumpath_v1 - $__internal_0_$__cuda_sm20_div_rn_f64_full)
$__internal_0_$__cuda_sm20_div_rn_f64_full:
[----:B------:R-:W-:Y:S01]  /*0870*/  FSETP.GEU.AND P2, PT, |R19|, 1.469367938527859385e-39, PT ;  /* 0x001000001300780b */ /* 0x000fe20003f4e200 */
[----:B------:R-:W-:Y:S01]  /*0880*/  IMAD.MOV.U32 R35, RZ, RZ, 0x1ca00000 ;  /* 0x1ca00000ff237424 */ /* 0x000fe200078e00ff */
[C---:B------:R-:W-:Y:S01]  /*0890*/  FSETP.GEU.AND P0, PT, |R23|.reuse, 1.469367938527859385e-39, PT ;  /* 0x001000001700780b */ /* 0x040fe20003f0e200 */
[----:B------:R-:W-:Y:S01]  /*08a0*/  IMAD.MOV.U32 R24, RZ, RZ, R18 ;  /* 0x000000ffff187224 */ /* 0x000fe200078e0012 */
[----:B------:R-:W-:Y:S01]  /*08b0*/  LOP3.LUT R20, R23, 0x800fffff, RZ, 0xc0, !PT ;  /* 0x800fffff17147812 */ /* 0x000fe200078ec0ff */
[----:B------:R-:W-:Y:S01]  /*08c0*/  IMAD.MOV.U32 R26, RZ, RZ, 0x1 ;  /* 0x00000001ff1a7424 */ /* 0x000fe200078e00ff */
[----:B------:R-:W-:Y:S01]  /*08d0*/  LOP3.LUT R34, R19, 0x7ff00000, RZ, 0xc0, !PT ;  /* 0x7ff0000013227812 */ /* 0x000fe200078ec0ff */
[----:B------:R-:W-:Y:S01]  /*08e0*/  BSSY.RECONVERGENT B2, `(.L_x_9) ;  /* 0x0000050000027945 */ /* 0x000fe20003800200 */
[----:B------:R-:W-:Y:S01]  /*08f0*/  LOP3.LUT R21, R20, 0x3ff00000, RZ, 0xfc, !PT ;  /* 0x3ff0000014157812 */ /* 0x000fe200078efcff */
[----:B------:R-:W-:Y:S01]  /*0900*/  IMAD.MOV.U32 R20, RZ, RZ, R22 ;  /* 0x000000ffff147224 */ /* 0x000fe200078e0016 */
[----:B------:R-:W-:-:S03]  /*0910*/  LOP3.LUT R36, R23, 0x7ff00000, RZ, 0xc0, !PT ;  /* 0x7ff0000017247812 */ /* 0x000fc600078ec0ff */
[----:B------:R-:W-:Y:S01]  /*0920*/  @!P2 LOP3.LUT R25, R23, 0x7ff00000, RZ, 0xc0, !PT ;  /* 0x7ff000001719a812 */ /* 0x000fe200078ec0ff */
[----:B------:R-:W-:Y:S01]  /*0930*/  @!P2 IMAD.MOV.U32 R28, RZ, RZ, RZ ;  /* 0x000000ffff1ca224 */ /* 0x000fe200078e00ff */
[----:B------:R-:W-:Y:S01]  /*0940*/  @!P0 DMUL R20, R22, 8.98846567431157953865e+307 ;  /* 0x7fe0000016148828 */ /* 0x000fe20000000000 */
[C---:B------:R-:W-:Y:S02]  /*0950*/  ISETP.GE.U32.AND P1, PT, R34.reuse, R36, PT ;  /* 0x000000242200720c */ /* 0x040fe40003f26070 */
[----:B------:R-:W-:Y:S02]  /*0960*/  @!P2 ISETP.GE.U32.AND P3, PT, R34, R25, PT ;  /* 0x000000192200a20c */ /* 0x000fe40003f66070 */
[C---:B------:R-:W-:Y:S01]  /*0970*/  SEL R25, R35.reuse, 0x63400000, !P1 ;  /* 0x6340000023197807 */ /* 0x040fe20004800000 */
[----:B------:R-:W0:Y:S01]  /*0980*/  MUFU.RCP64H R27, R21 ;  /* 0x00000015001b7308 */ /* 0x000e220000001800 */
[----:B------:R-:W-:Y:S02]  /*0990*/  @!P2 SEL R29, R35, 0x63400000, !P3 ;  /* 0x63400000231da807 */ /* 0x000fe40005800000 */
[----:B------:R-:W-:-:S02]  /*09a0*/  LOP3.LUT R25, R25, 0x800fffff, R19, 0xf8, !PT ;  /* 0x800fffff19197812 */ /* 0x000fc400078ef813 */
[----:B------:R-:W-:Y:S02]  /*09b0*/  @!P2 LOP3.LUT R29, R29, 0x80000000, R19, 0xf8, !PT ;  /* 0x800000001d1da812 */ /* 0x000fe400078ef813 */
[----:B------:R-:W-:Y:S02]  /*09c0*/  @!P0 LOP3.LUT R36, R21, 0x7ff00000, RZ, 0xc0, !PT ;  /* 0x7ff0000015248812 */ /* 0x000fe400078ec0ff */
[----:B------:R-:W-:-:S06]  /*09d0*/  @!P2 LOP3.LUT R29, R29, 0x100000, RZ, 0xfc, !PT ;  /* 0x001000001d1da812 */ /* 0x000fcc00078efcff */
[----:B------:R-:W-:Y:S02]  /*09e0*/  @!P2 DFMA R24, R24, 2, -R28 ;  /* 0x400000001818a82b */ /* 0x000fe4000000081c */
[----:B0-----:R-:W-:-:S08]  /*09f0*/  DFMA R28, R26, -R20, 1 ;  /* 0x3ff000001a1c742b */ /* 0x001fd00000000814 */
[----:B------:R-:W-:-:S08]  /*0a00*/  DFMA R28, R28, R28, R28 ;  /* 0x0000001c1c1c722b */ /* 0x000fd0000000001c */
[----:B------:R-:W-:-:S08]  /*0a10*/  DFMA R28, R26, R28, R26 ;  /* 0x0000001c1a1c722b */ /* 0x000fd0000000001a */
[----:B------:R-:W-:-:S08]  /*0a20*/  DFMA R26, R28, -R20, 1 ;  /* 0x3ff000001c1a742b */ /* 0x000fd00000000814 */
[----:B------:R-:W-:-:S08]  /*0a30*/  DFMA R26, R28, R26, R28 ;  /* 0x0000001a1c1a722b */ /* 0x000fd0000000001c */
[----:B------:R-:W-:-:S08]  /*0a40*/  DMUL R28, R26, R24 ;  /* 0x000000181a1c7228 */ /* 0x000fd00000000000 */
[----:B------:R-:W-:-:S08]  /*0a50*/  DFMA R30, R28, -R20, R24 ;  /* 0x800000141c1e722b */ /* 0x000fd00000000018 */
[----:B------:R-:W-:Y:S01]  /*0a60*/  DFMA R30, R26, R30, R28 ;  /* 0x0000001e1a1e722b */ /* 0x000fe2000000001c */
[----:B------:R-:W-:Y:S01]  /*0a70*/  IMAD.MOV.U32 R28, RZ, RZ, R34 ;  /* 0x000000ffff1c7224 */ /* 0x000fe200078e0022 */
[----:B------:R-:W-:-:S05]  /*0a80*/  @!P2 LOP3.LUT R28, R25, 0x7ff00000, RZ, 0xc0, !PT ;  /* 0x7ff00000191ca812 */ /* 0x000fca00078ec0ff */
[----:B------:R-:W-:-:S05]  /*0a90*/  VIADD R26, R28, 0xffffffff ;  /* 0xffffffff1c1a7836 */ /* 0x000fca0000000000 */
[----:B------:R-:W-:Y:S02]  /*0aa0*/  ISETP.GT.U32.AND P0, PT, R26, 0x7feffffe, PT ;  /* 0x7feffffe1a00780c */ /* 0x000fe40003f04070 */
[----:B------:R-:W-:-:S04]  /*0ab0*/  IADD3 R26, PT, PT, R36, -0x1, RZ ;  /* 0xffffffff241a7810 */ /* 0x000fc80007ffe0ff */
[----:B------:R-:W-:-:S13]  /*0ac0*/  ISETP.GT.U32.OR P0, PT, R26, 0x7feffffe, P0 ;  /* 0x7feffffe1a00780c */ /* 0x000fda0000704470 */
[----:B------:R-:W-:Y:S05]  /*0ad0*/  @P0 BRA `(.L_x_10) ;  /* 0x00000000006c0947 */ /* 0x000fea0003800000 */
[----:B------:R-:W-:-:S04]  /*0ae0*/  LOP3.LUT R19, R23, 0x7ff00000, RZ, 0xc0, !PT ;  /* 0x7ff0000017137812 */ /* 0x000fc800078ec0ff */
[CC--:B------:R-:W-:Y:S02]  /*0af0*/  VIADDMNMX R18, R34.reuse, -R19.reuse, 0xb9600000, !PT ;  /* 0xb960000022127446 */ /* 0x0c0fe40007800913 */
[----:B------:R-:W-:Y:S02]  /*0b00*/  ISETP.GE.U32.AND P0, PT, R34, R19, PT ;  /* 0x000000132200720c */ /* 0x000fe40003f06070 */
[----:B------:R-:W-:Y:S02]  /*0b10*/  VIMNMX R18, PT, PT, R18, 0x46a00000, PT ;  /* 0x46a0000012127848 */ /* 0x000fe40003fe0100 */
[----:B------:R-:W-:-:S05]  /*0b20*/  SEL R35, R35, 0x63400000, !P0 ;  /* 0x6340000023237807 */ /* 0x000fca0004000000 */
[----:B------:R-:W-:Y:S02]  /*0b30*/  IMAD.IADD R28, R18, 0x1, -R35 ;  /* 0x00000001121c7824 */ /* 0x000fe400078e0a23 */
[----:B------:R-:W-:Y:S02]  /*0b40*/  IMAD.MOV.U32 R18, RZ, RZ, RZ ;  /* 0x000000ffff127224 */ /* 0x000fe400078e00ff */
[----:B------:R-:W-:-:S06]  /*0b50*/  VIADD R19, R28, 0x7fe00000 ;  /* 0x7fe000001c137836 */ /* 0x000fcc0000000000 */
[----:B------:R-:W-:-:S10]  /*0b60*/  DMUL R26, R30, R18 ;  /* 0x000000121e1a7228 */ /* 0x000fd40000000000 */
[----:B------:R-:W-:-:S13]  /*0b70*/  FSETP.GTU.AND P0, PT, |R27|, 1.469367938527859385e-39, PT ;  /* 0x001000001b00780b */ /* 0x000fda0003f0c200 */
[----:B------:R-:W-:Y:S05]  /*0b80*/  @P0 BRA `(.L_x_11) ;  /* 0x0000000000940947 */ /* 0x000fea0003800000 */
[----:B------:R-:W-:-:S06]  /*0b90*/  DFMA R20, R30, -R20, R24 ;  /* 0x800000141e14722b */ /* 0x000fcc0000000018 */
[----:B------:R-:W-:-:S04]  /*0ba0*/  IMAD.MOV.U32 R20, RZ, RZ, RZ ;  /* 0x000000ffff147224 */ /* 0x000fc800078e00ff */
[C---:B------:R-:W-:Y:S02]  /*0bb0*/  FSETP.NEU.AND P0, PT, R21.reuse, RZ, PT ;  /* 0x000000ff1500720b */ /* 0x040fe40003f0d000 */
[----:B------:R-:W-:-:S04]  /*0bc0*/  LOP3.LUT R22, R21, 0x80000000, R23, 0x48, !PT ;  /* 0x8000000015167812 */ /* 0x000fc800078e4817 */
[----:B------:R-:W-:-:S07]  /*0bd0*/  LOP3.LUT R21, R22, R19, RZ, 0xfc, !PT ;  /* 0x0000001316157212 */ /* 0x000fce00078efcff */
[----:B------:R-:W-:Y:S05]  /*0be0*/  @!P0 BRA `(.L_x_11) ;  /* 0x00000000007c8947 */ /* 0x000fea0003800000 */
[----:B------:R-:W-:Y:S01]  /*0bf0*/  IMAD.MOV R19, RZ, RZ, -R28 ;  /* 0x000000ffff137224 */ /* 0x000fe200078e0a1c */
[----:B------:R-:W-:Y:S01]  /*0c00*/  DMUL.RP R20, R30, R20 ;  /* 0x000000141e147228 */ /* 0x000fe20000008000 */
[----:B------:R-:W-:-:S06]  /*0c10*/  IMAD.MOV.U32 R18, RZ, RZ, RZ ;  /* 0x000000ffff127224 */ /* 0x000fcc00078e00ff */
[----:B------:R-:W-:-:S06]  /*0c20*/  DFMA R18, R26, -R18, R30 ;  /* 0x800000121a12722b */ /* 0x000fcc000000001e */
[----:B------:R-:W-:-:S04]  /*0c30*/  IADD3 R18, PT, PT, -R28, -0x43300000, RZ ;  /* 0xbcd000001c127810 */ /* 0x000fc80007ffe1ff */
[----:B------:R-:W-:Y:S02]  /*0c40*/  FSETP.NEU.AND P0, PT, |R19|, R18, PT ;  /* 0x000000121300720b */ /* 0x000fe40003f0d200 */
[----:B------:R-:W-:Y:S02]  /*0c50*/  LOP3.LUT R19, R21, R22, RZ, 0x3c, !PT ;  /* 0x0000001615137212 */ /* 0x000fe400078e3cff */
[----:B------:R-:W-:Y:S02]  /*0c60*/  FSEL R26, R20, R26, !P0 ;  /* 0x0000001a141a7208 */ /* 0x000fe40004000000 */
[----:B------:R-:W-:Y:S01]  /*0c70*/  FSEL R27, R19, R27, !P0 ;  /* 0x0000001b131b7208 */ /* 0x000fe20004000000 */
[----:B------:R-:W-:Y:S06]  /*0c80*/  BRA `(.L_x_11) ;  /* 0x0000000000547947 */ /* 0x000fec0003800000 */
.L_x_10:
[----:B------:R-:W-:-:S14]  /*0c90*/  DSETP.NAN.AND P0, PT, R18, R18, PT ;  /* 0x000000121200722a */ /* 0x000fdc0003f08000 */
[----:B------:R-:W-:Y:S05]  /*0ca0*/  @P0 BRA `(.L_x_12) ;  /* 0x0000000000440947 */ /* 0x000fea0003800000 */
[----:B------:R-:W-:-:S14]  /*0cb0*/  DSETP.NAN.AND P0, PT, R22, R22, PT ;  /* 0x000000161600722a */ /* 0x000fdc0003f08000 */
[----:B------:R-:W-:Y:S05]  /*0cc0*/  @P0 BRA `(.L_x_13) ;  /* 0x0000000000300947 */ /* 0x000fea0003800000 */
[----:B------:R-:W-:Y:S01]  /*0cd0*/  ISETP.NE.AND P0, PT, R28, R36, PT ;  /* 0x000000241c00720c */ /* 0x000fe20003f05270 */
[----:B------:R-:W-:Y:S02]  /*0ce0*/  IMAD.MOV.U32 R26, RZ, RZ, 0x0 ;  /* 0x00000000ff1a7424 */ /* 0x000fe400078e00ff */
[----:B------:R-:W-:-:S10]  /*0cf0*/  IMAD.MOV.U32 R27, RZ, RZ, -0x80000 ;  /* 0xfff80000ff1b7424 */ /* 0x000fd400078e00ff */
[----:B------:R-:W-:Y:S05]  /*0d00*/  @!P0 BRA `(.L_x_11) ;  /* 0x0000000000348947 */ /* 0x000fea0003800000 */
[----:B------:R-:W-:Y:S02]  /*0d10*/  ISETP.NE.AND P0, PT, R28, 0x7ff00000, PT ;  /* 0x7ff000001c00780c */ /* 0x000fe40003f05270 */
[----:B------:R-:W-:Y:S02]  /*0d20*/  LOP3.LUT R27, R19, 0x80000000, R23, 0x48, !PT ;  /* 0x80000000131b7812 */ /* 0x000fe400078e4817 */
[----:B------:R-:W-:-:S13]  /*0d30*/  ISETP.EQ.OR P0, PT, R36, RZ, !P0 ;  /* 0x000000ff2400720c */ /* 0x000fda0004702670 */
[----:B------:R-:W-:Y:S02]  /*0d40*/  @P0 LOP3.LUT R18, R27, 0x7ff00000, RZ, 0xfc, !PT ;  /* 0x7ff000001b120812 */ /* 0x000fe400078efcff */
[----:B------:R-:W-:Y:S01]  /*0d50*/  @!P0 MOV R26, RZ ;  /* 0x000000ff001a8202 */ /* 0x000fe20000000f00 */
[----:B------:R-:W-:Y:S02]  /*0d60*/  @P0 IMAD.MOV.U32 R26, RZ, RZ, RZ ;  /* 0x000000ffff1a0224 */ /* 0x000fe400078e00ff */
[----:B------:R-:W-:Y:S01]  /*0d70*/  @P0 IMAD.MOV.U32 R27, RZ, RZ, R18 ;  /* 0x000000ffff1b0224 */ /* 0x000fe200078e0012 */
[----:B------:R-:W-:Y:S06]  /*0d80*/  BRA `(.L_x_11) ;  /* 0x0000000000147947 */ /* 0x000fec0003800000 */
.L_x_13:
[----:B------:R-:W-:Y:S01]  /*0d90*/  LOP3.LUT R27, R23, 0x80000, RZ, 0xfc, !PT ;  /* 0x00080000171b7812 */ /* 0x000fe200078efcff */
[----:B------:R-:W-:Y:S01]  /*0da0*/  IMAD.MOV.U32 R26, RZ, RZ, R22 ;  /* 0x000000ffff1a7224 */ /* 0x000fe200078e0016 */
[----:B------:R-:W-:Y:S06]  /*0db0*/  BRA `(.L_x_11) ;  /* 0x0000000000087947 */ /* 0x000fec0003800000 */
.L_x_12:
[----:B------:R-:W-:Y:S01]  /*0dc0*/  LOP3.LUT R27, R19, 0x80000, RZ, 0xfc, !PT ;  /* 0x00080000131b7812 */ /* 0x000fe200078efcff */
[----:B------:R-:W-:-:S07]  /*0dd0*/  IMAD.MOV.U32 R26, RZ, RZ, R18 ;  /* 0x000000ffff1a7224 */ /* 0x000fce00078e0012 */
.L_x_11:
[----:B------:R-:W-:Y:S05]  /*0de0*/  BSYNC.RECONVERGENT B2 ;  /* 0x0000000000027941 */ /* 0x000fea0003800200 */
.L_x_9:
[----:B------:R-:W-:Y:S02]  /*0df0*/  IMAD.MOV.U32 R18, RZ, RZ, R5 ;  /* 0x000000ffff127224 */ /* 0x000fe400078e0005 */
[----:B------:R-:W-:-:S04]  /*0e00*/  IMAD.MOV.U32 R19, RZ, RZ, 0x0 ;  /* 0x00000000ff137424 */ /* 0x000fc800078e00ff */
[----:B------:R-:W-:Y:S05]  /*0e10*/  RET.REL.NODEC R18 `(deviation_many_series_one_param_f32) ;  /* 0xfffffff012787950 */ /* 0x000fea0003c3ffff */
        .weak           $__internal_1_$__cuda_sm20_dsqrt_rn_f64_mediumpath_v1
        .type           $__internal_1_$__cuda_sm20_dsqrt_rn_f64_mediumpath_v1,@function
        .size           $__internal_1_$__cuda_sm20_dsqrt_rn_f64_mediumpath_v1,(.L_x_39 - $__internal_1_$__cuda_sm20_dsqrt_rn_f64_mediumpath_v1)
$__internal_1_$__cuda_sm20_dsqrt_rn_f64_mediumpath_v1:
[----:B------:R-:W-:Y:S01]  /*0e20*/  ISETP.GE.U32.AND P1, PT, R20, -0x3400000, PT ;  /* 0xfcc000001400780c */ /* 0x000fe20003f26070 */
[----:B------:R-:W-:Y:S01]  /*0e30*/  BSSY.RECONVERGENT B2, `(.L_x_14) ;  /* 0x0000024000027945 */ /* 0x000fe20003800200 */
[----:B------:R-:W-:-:S11]  /*0e40*/  IMAD.MOV.U32 R22, RZ, RZ, R24 ;  /* 0x000000ffff167224 */ /* 0x000fd600078e0018 */
[----:B------:R-:W-:Y:S05]  /*0e50*/  @!P1 BRA `(.L_x_15) ;  /* 0x0000000000209947 */ /* 0x000fea0003800000 */
[----:B------:R-:W-:-:S10]  /*0e60*/  DFMA.RM R22, R2, R22, R16 ;  /* 0x000000160216722b */ /* 0x000fd40000004010 */
[----:B------:R-:W-:-:S05]  /*0e70*/  IADD3 R2, P1, PT, R22, 0x1, RZ ;  /* 0x0000000116027810 */ /* 0x000fca0007f3e0ff */
[----:B------:R-:W-:-:S06]  /*0e80*/  IMAD.X R3, RZ, RZ, R23, P1 ;  /* 0x000000ffff037224 */ /* 0x000fcc00008e0617 */
[----:B------:R-:W-:-:S08]  /*0e90*/  DFMA.RP R18, -R22, R2, R18 ;  /* 0x000000021612722b */ /* 0x000fd00000008112 */
[----:B------:R-:W-:-:S06]  /*0ea0*/  DSETP.GT.AND P1, PT, R18, RZ, PT ;  /* 0x000000ff1200722a */ /* 0x000fcc0003f24000 */
[----:B------:R-:W-:Y:S02]  /*0eb0*/  FSEL R2, R2, R22, P1 ;  /* 0x0000001602027208 */ /* 0x000fe40000800000 */
[----:B------:R-:W-:Y:S01]  /*0ec0*/  FSEL R3, R3, R23, P1 ;  /* 0x0000001703037208 */ /* 0x000fe20000800000 */
[----:B------:R-:W-:Y:S06]  /*0ed0*/  BRA `(.L_x_16) ;  /* 0x0000000000647947 */ /* 0x000fec0003800000 */
.L_x_15:
[----:B------:R-:W-:-:S14]  /*0ee0*/  DSETP.NE.AND P1, PT, R18, RZ, PT ;  /* 0x000000ff1200722a */ /* 0x000fdc0003f25000 */
[----:B------:R-:W-:Y:S05]  /*0ef0*/  @!P1 BRA `(.L_x_17) ;  /* 0x0000000000589947 */ /* 0x000fea0003800000 */
[----:B------:R-:W-:-:S13]  /*0f00*/  ISETP.GE.AND P1, PT, R19, RZ, PT ;  /* 0x000000ff1300720c */ /* 0x000fda0003f26270 */
[----:B------:R-:W-:Y:S01]  /*0f10*/  @!P1 MOV R2, 0x0 ;  /* 0x0000000000029802 */ /* 0x000fe20000000f00 */
[----:B------:R-:W-:Y:S01]  /*0f20*/  @!P1 IMAD.MOV.U32 R3, RZ, RZ, -0x80000 ;  /* 0xfff80000ff039424 */ /* 0x000fe200078e00ff */
[----:B------:R-:W-:Y:S06]  /*0f30*/  @!P1 BRA `(.L_x_16) ;  /* 0x00000000004c9947 */ /* 0x000fec0003800000 */
[----:B------:R-:W-:-:S13]  /*0f40*/  ISETP.GT.AND P1, PT, R19, 0x7fefffff, PT ;  /* 0x7fefffff1300780c */ /* 0x000fda0003f24270 */
[----:B------:R-:W-:Y:S05]  /*0f50*/  @P1 BRA `(.L_x_17) ;  /* 0x0000000000401947 */ /* 0x000fea0003800000 */
[----:B------:R-:W-:Y:S01]  /*0f60*/  DMUL R2, R18, 8.11296384146066816958e+31 ;  /* 0x4690000012027828 */ /* 0x000fe20000000000 */
[----:B------:R-:W-:Y:S02]  /*0f70*/  IMAD.MOV.U32 R16, RZ, RZ, RZ ;  /* 0x000000ffff107224 */ /* 0x000fe400078e00ff */
[----:B------:R-:W-:Y:S02]  /*0f80*/  IMAD.MOV.U32 R20, RZ, RZ, 0x0 ;  /* 0x00000000ff147424 */ /* 0x000fe400078e00ff */
[----:B------:R-:W-:Y:S01]  /*0f90*/  IMAD.MOV.U32 R21, RZ, RZ, 0x3fd80000 ;  /* 0x3fd80000ff157424 */ /* 0x000fe200078e00ff */
[----:B------:R-:W0:Y:S02]  /*0fa0*/  MUFU.RSQ64H R17, R3 ;  /* 0x0000000300117308 */ /* 0x000e240000001c00 */
[----:B0-----:R-:W-:-:S08]  /*0fb0*/  DMUL R18, R16, R16 ;  /* 0x0000001010127228 */ /* 0x001fd00000000000 */
[----:B------:R-:W-:-:S08]  /*0fc0*/  DFMA R18, R2, -R18, 1 ;  /* 0x3ff000000212742b */ /* 0x000fd00000000812 */
[----:B------:R-:W-:Y:S02]  /*0fd0*/  DFMA R20, R18, R20, 0.5 ;  /* 0x3fe000001214742b */ /* 0x000fe40000000014 */
[----:B------:R-:W-:-:S08]  /*0fe0*/  DMUL R18, R16, R18 ;  /* 0x0000001210127228 */ /* 0x000fd00000000000 */
[----:B------:R-:W-:-:S08]  /*0ff0*/  DFMA R18, R20, R18, R16 ;  /* 0x000000121412722b */ /* 0x000fd00000000010 */
[----:B------:R-:W-:Y:S02]  /*1000*/  DMUL R16, R2, R18 ;  /* 0x0000001202107228 */ /* 0x000fe40000000000 */
[----:B------:R-:W-:-:S06]  /*1010*/  VIADD R19, R19, 0xfff00000 ;  /* 0xfff0000013137836 */ /* 0x000fcc0000000000 */
[----:B------:R-:W-:-:S08]  /*1020*/  DFMA R20, R16, -R16, R2 ;  /* 0x800000101014722b */ /* 0x000fd00000000002 */
[----:B------:R-:W-:-:S10]  /*1030*/  DFMA R2, R18, R20, R16 ;  /* 0x000000141202722b */ /* 0x000fd40000000010 */
[----:B------:R-:W-:Y:S01]  /*1040*/  VIADD R3, R3, 0xfcb00000 ;  /* 0xfcb0000003037836 */ /* 0x000fe20000000000 */
[----:B------:R-:W-:Y:S06]  /*1050*/  BRA `(.L_x_16) ;  /* 0x0000000000047947 */ /* 0x000fec0003800000 */
.L_x_17:
[----:B------:R-:W-:-:S11]  /*1060*/  DADD R2, R18, R18 ;  /* 0x0000000012027229 */ /* 0x000fd60000000012 */
.L_x_16:
[----:B------:R-:W-:Y:S05]  /*1070*/  BSYNC.RECONVERGENT B2 ;  /* 0x0000000000027941 */ /* 0x000fea0003800200 */
.L_x_14:
[----:B------:R-:W-:-:S04]  /*1080*/  IMAD.MOV.U32 R27, RZ, RZ, 0x0 ;  /* 0x00000000ff1b7424 */ /* 0x000fc800078e00ff */
[----:B------:R-:W-:Y:S05]  /*1090*/  RET.REL.NODEC R26 `(deviation_many_series_one_param_f32) ;  /* 0xffffffec1ad87950 */ /* 0x000fea0003c3ffff */
.L_x_18:
[----:B------:R-:W-:-:S00]  /*10a0*/  BRA `(.L_x_18) ;  /* 0xfffffffc00fc7947 */ /* 0x000fc0000383ffff */
[----:B------:R-:W-:-:S00]  /*10b0*/  NOP ;  /* 0x0000000000007918 */ /* 0x000fc00000000000 */
        /* <DEDUP_REMOVED lines=12> */
.L_x_39:


//--------------------- .text.deviation_batch_f32 --------------------------
	.section	.text.deviation_batch_f32,"ax",@progbits
	.align	128
        .global         deviation_batch_f32
        .type           deviation_batch_f32,@function
        .size           deviation_batch_f32,(.L_x_41 - deviation_batch_f32)
        .other          deviation_batch_f32,@"STO_CUDA_ENTRY STV_DEFAULT"
deviation_batch_f32:
.text.deviation_batch_f32:
[----:B------:R-:W-:Y:S01]  /*0000*/  LDC R1, c[0x0][0x37c] ;  /* 0x0000df00ff017b82 */ /* 0x000fe20000000800 */
[----:B------:R-:W0:Y:S01]  /*0010*/  S2R R4, SR_CTAID.Y ;  /* 0x0000000000047919 */ /* 0x000e220000002600 */
[----:B------:R-:W0:Y:S02]  /*0020*/  LDCU UR4, c[0x0][0x3a8] ;  /* 0x00007500ff0477ac */ /* 0x000e240008000800 */
[----:B0-----:R-:W-:-:S13]  /*0030*/  ISETP.GE.AND P0, PT, R4, UR4, PT ;  /* 0x0000000404007c0c */ /* 0x001fda000bf06270 */
[----:B------:R-:W-:Y:S05]  /*0040*/  @P0 EXIT ;  /* 0x000000000000094d */ /* 0x000fea0003800000 */
[----:B------:R-:W0:Y:S01]  /*0050*/  LDC.64 R2, c[0x0][0x3a0] ;  /* 0x0000e800ff027b82 */ /* 0x000e220000000a00 */
[----:B------:R-:W1:Y:S01]  /*0060*/  LDCU.64 UR4, c[0x0][0x358] ;  /* 0x00006b00ff0477ac */ /* 0x000e620008000a00 */
[----:B0-----:R-:W-:-:S05]  /*0070*/  IMAD.WIDE.U32 R2, R4, 0x4, R2 ;  /* 0x0000000404027825 */ /* 0x001fca00078e0002 */
[----:B-1----:R-:W2:Y:S02]  /*0080*/  LDG.E.CONSTANT R5, desc[UR4][R2.64] ;  /* 0x0000000402057981 */ /* 0x002ea4000c1e9900 */
[----:B--2---:R-:W-:Y:S02]  /*0090*/  ISETP.GE.U32.AND P0, PT, R5, 0x1, PT ;  /* 0x000000010500780c */ /* 0x004fe40003f06070 */
[----:B------:R-:W-:-:S04]  /*00a0*/  SHF.R.S32.HI R6, RZ, 0x1f, R5 ;  /* 0x0000001fff067819 */ /* 0x000fc80000011405 */
[----:B------:R-:W-:-:S13]  /*00b0*/  ISETP.GE.AND.EX P0, PT, R6, RZ, PT, P0 ;  /* 0x000000ff0600720c */ /* 0x000fda0003f06300 */
[----:B------:R-:W-:Y:S05]  /*00c0*/  @!P0 EXIT ;  /* 0x000000000000894d */ /* 0x000fea0003800000 */
[----:B------:R-:W0:Y:S01]  /*00d0*/  S2R R7, SR_TID.X ;  /* 0x0000000000077919 */ /* 0x000e220000002100 */
[----:B------:R-:W0:Y:S01]  /*00e0*/  S2UR UR6, SR_CTAID.X ;  /* 0x00000000000679c3 */ /* 0x000e220000002500 */
[----:B------:R-:W1:Y:S07]  /*00f0*/  LDCU UR7, c[0x0][0x398] ;  /* 0x00007300ff0777ac */ /* 0x000e6e0008000800 */
[----:B------:R-:W0:Y:S02]  /*0100*/  LDC R8, c[0x0][0x360] ;  /* 0x0000d800ff087b82 */ /* 0x000e240000000800 */
[----:B0-----:R-:W-:-:S05]  /*0110*/  IMAD R7, R8, UR6, R7 ;  /* 0x0000000608077c24 */ /* 0x001fca000f8e0207 */
[----:B-1----:R-:W-:-:S13]  /*0120*/  ISETP.GE.AND P0, PT, R7, UR7, PT ;  /* 0x0000000707007c0c */ /* 0x002fda000bf06270 */
[----:B------:R-:W-:Y:S05]  /*0130*/  @P0 EXIT ;  /* 0x000000000000094d */ /* 0x000fea0003800000 */
[----:B------:R-:W0:Y:S01]  /*0140*/  LDC R32, c[0x0][0x39c] ;  /* 0x0000e700ff207b82 */ /* 0x000e220000000800 */
[----:B------:R-:W1:Y:S01]  /*0150*/  LDCU UR6, c[0x0][0x370] ;  /* 0x00006e00ff0677ac */ /* 0x000e620008000800 */
[----:B------:R2:W3:Y:S01]  /*0160*/  I2F.F64.U32 R10, R5 ;  /* 0x00000005000a7312 */ /* 0x0004e20000201800 */
[----:B------:R-:W4:Y:S05]  /*0170*/  LDCU UR7, c[0x0][0x398] ;  /* 0x00007300ff0777ac */ /* 0x000f2a0008000800 */
[----:B------:R-:W2:Y:S01]  /*0180*/  LDC.64 R14, c[0x0][0x390] ;  /* 0x0000e400ff0e7b82 */ /* 0x000ea20000000a00 */
[----:B------:R-:W0:Y:S01]  /*0190*/  LDCU.64 UR8, c[0x0][0x390] ;  /* 0x00007200ff0877ac */ /* 0x000e220008000a00 */
[----:B------:R-:W0:Y:S06]  /*01a0*/  LDCU.128 UR12, c[0x0][0x380] ;  /* 0x00007000ff0c77ac */ /* 0x000e2c0008000c00 */
[----:B------:R-:W2:Y:S01]  /*01b0*/  LDC.64 R12, c[0x0][0x3b0] ;  /* 0x0000ec00ff0c7b82 */ /* 0x000ea20000000a00 */
[----:B-1----:R-:W-:Y:S01]  /*01c0*/  IMAD R8, R8, UR6, RZ ;  /* 0x0000000608087c24 */ /* 0x002fe2000f8e02ff */
[----:B0--34-:R-:W-:-:S07]  /*01d0*/  IADD3 R32, PT, PT, R5, -0x1, R32 ;  /* 0xffffffff05207810 */ /* 0x019fce0007ffe020 */
.L_x_27:
[----:B------:R-:W-:Y:S01]  /*01e0*/  ISETP.GE.AND P0, PT, R7, R32, PT ;  /* 0x000000200700720c */ /* 0x000fe20003f06270 */
[----:B------:R-:W-:Y:S01]  /*01f0*/  BSSY.RECONVERGENT B0, `(.L_x_19) ;  /* 0x000006b000007945 */ /* 0x000fe20003800200 */
[----:B0-----:R-:W-:-:S11]  /*0200*/  IMAD.MOV.U32 R9, RZ, RZ, 0x7fffffff ;  /* 0x7fffffffff097424 */ /* 0x001fd600078e00ff */
[----:B------:R-:W-:Y:S05]  /*0210*/  @!P0 BRA `(.L_x_20) ;  /* 0x0000000400a08947 */ /* 0x000fea0003800000 */
[----:B------:R-:W-:Y:S01]  /*0220*/  SHF.R.S32.HI R19, RZ, 0x1f, R7 ;  /* 0x0000001fff137819 */ /* 0x000fe20000011407 */
[----:B--2---:R-:W-:Y:S01]  /*0230*/  IMAD.WIDE R2, R7, 0x4, R14 ;  /* 0x0000000407027825 */ /* 0x004fe200078e020e */
[----:B------:R-:W-:-:S05]  /*0240*/  IADD3 R0, P0, PT, -R5, R7, RZ ;  /* 0x0000000705007210 */ /* 0x000fca0007f1e1ff */
[----:B------:R-:W-:Y:S01]  /*0250*/  IMAD.X R21, R19, 0x1, ~R6, P0 ;  /* 0x0000000113157824 */ /* 0x000fe200000e0e06 */
[C---:B------:R-:W-:Y:S01]  /*0260*/  LEA R16, P0, R0.reuse, UR8, 0x2 ;  /* 0x0000000800107c11 */ /* 0x040fe2000f8010ff */
[----:B------:R-:W2:Y:S03]  /*0270*/  LDG.E.CONSTANT R2, desc[UR4][R2.64+0x4] ;  /* 0x0000040402027981 */ /* 0x000ea6000c1e9900 */
[----:B------:R-:W-:-:S06]  /*0280*/  LEA.HI.X R17, R0, UR9, R21, 0x2, P0 ;  /* 0x0000000900117c11 */ /* 0x000fcc00080f1415 */
[----:B------:R-:W2:Y:S02]  /*0290*/  LDG.E.CONSTANT R17, desc[UR4][R16.64+0x4] ;  /* 0x0000040410117981 */ /* 0x000ea4000c1e9900 */
[----:B--2---:R-:W-:-:S13]  /*02a0*/  ISETP.NE.AND P0, PT, R2, R17, PT ;  /* 0x000000110200720c */ /* 0x004fda0003f05270 */
[----:B------:R-:W-:Y:S05]  /*02b0*/  @P0 BRA `(.L_x_20) ;  /* 0x0000000400780947 */ /* 0x000fea0003800000 */
[C---:B------:R-:W-:Y:S01]  /*02c0*/  IMAD.SHL.U32 R18, R7.reuse, 0x8, RZ ;  /* 0x0000000807127824 */ /* 0x040fe200078e00ff */
[----:B------:R-:W-:Y:S01]  /*02d0*/  SHF.L.U64.HI R9, R7, 0x3, R19 ;  /* 0x0000000307097819 */ /* 0x000fe20000010213 */
[C---:B------:R-:W-:Y:S01]  /*02e0*/  IMAD.SHL.U32 R16, R0.reuse, 0x8, RZ ;  /* 0x0000000800107824 */ /* 0x040fe200078e00ff */
[----:B------:R-:W-:Y:S02]  /*02f0*/  SHF.L.U64.HI R0, R0, 0x3, R21 ;  /* 0x0000000300007819 */ /* 0x000fe40000010215 */
[----:B------:R-:W-:Y:S02]  /*0300*/  IADD3 R2, P0, PT, R18, UR12, RZ ;  /* 0x0000000c12027c10 */ /* 0x000fe4000ff1e0ff */
[----:B------:R-:W-:Y:S02]  /*0310*/  IADD3 R20, P1, PT, R16, UR12, RZ ;  /* 0x0000000c10147c10 */ /* 0x000fe4000ff3e0ff */
[----:B------:R-:W-:Y:S02]  /*0320*/  IADD3.X R3, PT, PT, R9, UR13, RZ, P0, !PT ;  /* 0x0000000d09037c10 */ /* 0x000fe400087fe4ff */
[----:B------:R-:W-:-:S04]  /*0330*/  IADD3.X R21, PT, PT, R0, UR13, RZ, P1, !PT ;  /* 0x0000000d00157c10 */ /* 0x000fc80008ffe4ff */
[----:B------:R-:W2:Y:S04]  /*0340*/  LDG.E.64.CONSTANT R2, desc[UR4][R2.64+0x8] ;  /* 0x0000080402027981 */ /* 0x000ea8000c1e9b00 */
[----:B------:R-:W2:Y:S01]  /*0350*/  LDG.E.64.CONSTANT R20, desc[UR4][R20.64+0x8] ;  /* 0x0000080414147981 */ /* 0x000ea2000c1e9b00 */
[----:B------:R-:W-:Y:S02]  /*0360*/  IADD3 R18, P0, PT, R18, UR14, RZ ;  /* 0x0000000e12127c10 */ /* 0x000fe4000ff1e0ff */
[----:B------:R-:W-:Y:S02]  /*0370*/  IADD3 R16, P1, PT, R16, UR14, RZ ;  /* 0x0000000e10107c10 */ /* 0x000fe4000ff3e0ff */
[----:B------:R-:W-:Y:S02]  /*0380*/  IADD3.X R19, PT, PT, R9, UR15, RZ, P0, !PT ;  /* 0x0000000f09137c10 */ /* 0x000fe400087fe4ff */
[----:B------:R-:W-:-:S04]  /*0390*/  IADD3.X R17, PT, PT, R0, UR15, RZ, P1, !PT ;  /* 0x0000000f00117c10 */ /* 0x000fc80008ffe4ff */
        /* <DEDUP_REMOVED lines=21> */
[----:B------:R-:W-:Y:S02]  /*04f0*/  IMAD.MOV.U32 R23, RZ, RZ, R21 ;  /* 0x000000ffff177224 */ /* 0x000fe400078e0015 */
[----:B------:R-:W-:Y:S02]  /*0500*/  IMAD.MOV.U32 R20, RZ, RZ, R10 ;  /* 0x000000ffff147224 */ /* 0x000fe400078e000a */
[----:B------:R-:W-:-:S07]  /*0510*/  IMAD.MOV.U32 R21, RZ, RZ, R11 ;  /* 0x000000ffff157224 */ /* 0x000fce00078e000b */
[----:B------:R-:W-:Y:S05]  /*0520*/  CALL.REL.NOINC `($__internal_2_$__cuda_sm20_div_rn_f64_full) ;  /* 0x0000000000fc7944 */ /* 0x000fea0003c00000 */
[----:B------:R-:W-:Y:S02]  /*0530*/  IMAD.MOV.U32 R2, RZ, RZ, R26 ;  /* 0x000000ffff027224 */ /* 0x000fe400078e001a */
[----:B------:R-:W-:-:S07]  /*0540*/  IMAD.MOV.U32 R3, RZ, RZ, R27 ;  /* 0x000000ffff037224 */ /* 0x000fce00078e001b */
.L_x_22:
[----:B------:R-:W-:Y:S05]  /*0550*/  BSYNC.RECONVERGENT B1 ;  /* 0x0000000000017941 */ /* 0x000fea0003800200 */
.L_x_21:
        /* <DEDUP_REMOVED lines=23> */
.L_x_24:
[----:B------:R-:W-:Y:S05]  /*06d0*/  BSYNC.RECONVERGENT B1 ;  /* 0x0000000000017941 */ /* 0x000fea0003800200 */
.L_x_23:
[----:B------:R-:W-:Y:S01]  /*06e0*/  DFMA R18, -R2, R2, R18 ;  /* 0x000000020212722b */ /* 0x000fe20000000112 */
[----:B------:R-:W-:Y:S07]  /*06f0*/  BSSY.RECONVERGENT B1, `(.L_x_25) ;  /* 0x0000017000017945 */ /* 0x000fee0003800200 */
[----:B------:R-:W-:-:S06]  /*0700*/  DSETP.GEU.AND P0, PT, R18, RZ, PT ;  /* 0x000000ff1200722a */ /* 0x000fcc0003f0e000 */
[----:B------:R-:W-:Y:S01]  /*0710*/  FSEL R17, R19, RZ, P0 ;  /* 0x000000ff13117208 */ /* 0x000fe20000000000 */
[----:B------:R-:W-:Y:S01]  /*0720*/  IMAD.MOV.U32 R19, RZ, RZ, 0x3fd80000 ;  /* 0x3fd80000ff137424 */ /* 0x000fe200078e00ff */
[----:B------:R-:W-:Y:S01]  /*0730*/  FSEL R16, R18, RZ, P0 ;  /* 0x000000ff12107208 */ /* 0x000fe20000000000 */
[----:B------:R-:W-:Y:S01]  /*0740*/  IMAD.MOV.U32 R18, RZ, RZ, 0x0 ;  /* 0x00000000ff127424 */ /* 0x000fe200078e00ff */
        /* <DEDUP_REMOVED lines=16> */
[----:B------:R-:W-:Y:S05]  /*0850*/  CALL.REL.NOINC `($__internal_3_$__cuda_sm20_dsqrt_rn_f64_mediumpath_v1) ;  /* 0x00000004009c7944 */ /* 0x000fea0003c00000 */
.L_x_26:
[----:B------:R-:W-:Y:S05]  /*0860*/  BSYNC.RECONVERGENT B1 ;  /* 0x0000000000017941 */ /* 0x000fea0003800200 */
.L_x_25:
[----:B------:R-:W-:Y:S02]  /*0870*/  FSEL R2, R22, RZ, P0 ;  /* 0x000000ff16027208 */ /* 0x000fe40000000000 */
[----:B------:R-:W-:-:S04]  /*0880*/  FSEL R3, R23, RZ, P0 ;  /* 0x000000ff17037208 */ /* 0x000fc80000000000 */
[----:B------:R0:W1:Y:S03]  /*0890*/  F2F.F32.F64 R9, R2 ;  /* 0x0000000200097310 */ /* 0x0000660000301000 */
.L_x_20:
[----:B------:R-:W-:Y:S05]  /*08a0*/  BSYNC.RECONVERGENT B0 ;  /* 0x0000000000007941 */ /* 0x000fea0003800200 */
.L_x_19:
[--C-:B0-----:R-:W-:Y:S02]  /*08b0*/  IMAD R3, R4, UR7, R7.reuse ;  /* 0x0000000704037c24 */ /* 0x101fe4000f8e0207 */
[----:B------:R-:W-:Y:S02]  /*08c0*/  IMAD.IADD R7, R8, 0x1, R7 ;  /* 0x0000000108077824 */ /* 0x000fe400078e0207 */
[----:B--2---:R-:W-:-:S03]  /*08d0*/  IMAD.WIDE R2, R3, 0x4, R12 ;  /* 0x0000000403027825 */ /* 0x004fc600078e020c */
[----:B------:R-:W-:Y:S02]  /*08e0*/  ISETP.GE.AND P0, PT, R7, UR7, PT ;  /* 0x0000000707007c0c */ /* 0x000fe4000bf06270 */
[----:B-1----:R0:W-:Y:S11]  /*08f0*/  STG.E desc[UR4][R2.64], R9 ;  /* 0x0000000902007986 */ /* 0x0021f6000c101904 */
[----:B------:R-:W-:Y:S05]  /*0900*/  @!P0 BRA `(.L_x_27) ;  /* 0xfffffff800348947 */ /* 0x000fea000383ffff */
[----:B------:R-:W-:Y:S05]  /*0910*/  EXIT ;  /* 0x000000000000794d */ /* 0x000fea0003800000 */
        .weak           $__internal_2_$__cuda_sm20_div_rn_f64_full
        .type           $__internal_2_$__cuda_sm20_div_rn_f64_full,@function
        .size           $__internal_2_$__cuda_sm20_div_rn_f64_full,($__internal_3_$__cuda_sm20_dsqrt_rn_f64_mediumpath_v1 - $__internal_2_$__cuda_sm20_div_rn_f64_full)
$__internal_2_$__cuda_sm20_div_rn_f64_full:
[C---:B------:R-:W-:Y:S01]  /*0920*/  FSETP.GEU.AND P0, PT, |R21|.reuse, 1.469367938527859385e-39, PT ;  /* 0x001000001500780b */ /* 0x040fe20003f0e200 */
[----:B------:R-:W-:Y:S01]  /*0930*/  IMAD.MOV.U32 R24, RZ, RZ, 0x1 ;  /* 0x00000001ff187424 */ /* 0x000fe200078e00ff */
[----:B------:R-:W-:Y:S01]  /*0940*/  LOP3.LUT R18, R21, 0x800fffff, RZ, 0xc0, !PT ;  /* 0x800fffff15127812 */ /* 0x000fe200078ec0ff */
[----:B------:R-:W-:Y:S01]  /*0950*/  IMAD.MOV.U32 R33, RZ, RZ, 0x1ca00000 ;  /* 0x1ca00000ff217424 */ /* 0x000fe200078e00ff */
[C---:B------:R-:W-:Y:S01]  /*0960*/  FSETP.GEU.AND P2, PT, |R23|.reuse, 1.469367938527859385e-39, PT ;  /* 0x001000001700780b */ /* 0x040fe20003f4e200 */
[----:B------:R-:W-:Y:S01]  /*0970*/  BSSY.RECONVERGENT B2, `(.L_x_28) ;  /* 0x0000052000027945 */ /* 0x000fe20003800200 */
[----:B------:R-:W-:Y:S01]  /*0980*/  LOP3.LUT R19, R18, 0x3ff00000, RZ, 0xfc, !PT ;  /* 0x3ff0000012137812 */ /* 0x000fe200078efcff */
[----:B------:R-:W-:Y:S01]  /*0990*/  IMAD.MOV.U32 R18, RZ, RZ, R20 ;  /* 0x000000ffff127224 */ /* 0x000fe200078e0014 */
[----:B------:R-:W-:Y:S02]  /*09a0*/  LOP3.LUT R9, R23, 0x7ff00000, RZ, 0xc0, !PT ;  /* 0x7ff0000017097812 */ /* 0x000fe400078ec0ff */
[----:B------:R-:W-:-:S03]  /*09b0*/  LOP3.LUT R34, R21, 0x7ff00000, RZ, 0xc0, !PT ;  /* 0x7ff0000015227812 */ /* 0x000fc600078ec0ff */
[----:B------:R-:W-:Y:S01]  /*09c0*/  @!P0 DMUL R18, R20, 8.98846567431157953865e+307 ;  /* 0x7fe0000014128828 */ /* 0x000fe20000000000 */
[----:B------:R-:W-:Y:S01]  /*09d0*/  ISETP.GE.U32.AND P1, PT, R9, R34, PT ;  /* 0x000000220900720c */ /* 0x000fe20003f26070 */
[----:B------:R-:W-:Y:S02]  /*09e0*/  IMAD.MOV.U32 R35, RZ, RZ, R9 ;  /* 0x000000ffff237224 */ /* 0x000fe400078e0009 */
[----:B------:R-:W-:Y:S02]  /*09f0*/  @!P2 LOP3.LUT R28, R21, 0x7ff00000, RZ, 0xc0, !PT ;  /* 0x7ff00000151ca812 */ /* 0x000fe400078ec0ff */
[----:B------:R-:W0:Y:S02]  /*0a00*/  MUFU.RCP64H R25, R19 ;  /* 0x0000001300197308 */ /* 0x000e240000001800 */
[----:B------:R-:W-:Y:S01]  /*0a10*/  @!P2 ISETP.GE.U32.AND P3, PT, R9, R28, PT ;  /* 0x0000001c0900a20c */ /* 0x000fe20003f66070 */
[----:B------:R-:W-:Y:S01]  /*0a20*/  @!P2 IMAD.MOV.U32 R28, RZ, RZ, RZ ;  /* 0x000000ffff1ca224 */ /* 0x000fe200078e00ff */
[----:B------:R-:W-:-:S02]  /*0a30*/  @!P0 LOP3.LUT R34, R19, 0x7ff00000, RZ, 0xc0, !PT ;  /* 0x7ff0000013228812 */ /* 0x000fc400078ec0ff */
[----:B------:R-:W-:-:S03]  /*0a40*/  @!P2 SEL R29, R33, 0x63400000, !P3 ;  /* 0x63400000211da807 */ /* 0x000fc60005800000 */
[----:B------:R-:W-:Y:S01]  /*0a50*/  VIADD R36, R34, 0xffffffff ;  /* 0xffffffff22247836 */ /* 0x000fe20000000000 */
[----:B------:R-:W-:-:S04]  /*0a60*/  @!P2 LOP3.LUT R29, R29, 0x80000000, R23, 0xf8, !PT ;  /* 0x800000001d1da812 */ /* 0x000fc800078ef817 */
[----:B------:R-:W-:Y:S01]  /*0a70*/  @!P2 LOP3.LUT R29, R29, 0x100000, RZ, 0xfc, !PT ;  /* 0x001000001d1da812 */ /* 0x000fe200078efcff */
[----:B0-----:R-:W-:-:S08]  /*0a80*/  DFMA R26, R24, -R18, 1 ;  /* 0x3ff00000181a742b */ /* 0x001fd00000000812 */
[----:B------:R-:W-:-:S08]  /*0a90*/  DFMA R26, R26, R26, R26 ;  /* 0x0000001a1a1a722b */ /* 0x000fd0000000001a */
[----:B------:R-:W-:Y:S01]  /*0aa0*/  DFMA R26, R24, R26, R24 ;  /* 0x0000001a181a722b */ /* 0x000fe20000000018 */
[----:B------:R-:W-:Y:S01]  /*0ab0*/  SEL R25, R33, 0x63400000, !P1 ;  /* 0x6340000021197807 */ /* 0x000fe20004800000 */
[----:B------:R-:W-:-:S03]  /*0ac0*/  IMAD.MOV.U32 R24, RZ, RZ, R22 ;  /* 0x000000ffff187224 */ /* 0x000fc600078e0016 */
[----:B------:R-:W-:-:S03]  /*0ad0*/  LOP3.LUT R25, R25, 0x800fffff, R23, 0xf8, !PT ;  /* 0x800fffff19197812 */ /* 0x000fc600078ef817 */
[----:B------:R-:W-:-:S03]  /*0ae0*/  DFMA R30, R26, -R18, 1 ;  /* 0x3ff000001a1e742b */ /* 0x000fc60000000812 */
[----:B------:R-:W-:-:S05]  /*0af0*/  @!P2 DFMA R24, R24, 2, -R28 ;  /* 0x400000001818a82b */ /* 0x000fca000000081c */
[----:B------:R-:W-:-:S05]  /*0b00*/  DFMA R30, R26, R30, R26 ;  /* 0x0000001e1a1e722b */ /* 0x000fca000000001a */
[----:B------:R-:W-:-:S03]  /*0b10*/  @!P2 LOP3.LUT R35, R25, 0x7ff00000, RZ, 0xc0, !PT ;  /* 0x7ff000001923a812 */ /* 0x000fc600078ec0ff */
[----:B------:R-:W-:Y:S02]  /*0b20*/  DMUL R26, R30, R24 ;  /* 0x000000181e1a7228 */ /* 0x000fe40000000000 */
[----:B------:R-:W-:-:S05]  /*0b30*/  VIADD R28, R35, 0xffffffff ;  /* 0xffffffff231c7836 */ /* 0x000fca0000000000 */
[----:B------:R-:W-:Y:S01]  /*0b40*/  ISETP.GT.U32.AND P0, PT, R28, 0x7feffffe, PT ;  /* 0x7feffffe1c00780c */ /* 0x000fe20003f04070 */
[----:B------:R-:W-:-:S03]  /*0b50*/  DFMA R28, R26, -R18, R24 ;  /* 0x800000121a1c722b */ /* 0x000fc60000000018 */
[----:B------:R-:W-:-:S05]  /*0b60*/  ISETP.GT.U32.OR P0, PT, R36, 0x7feffffe, P0 ;  /* 0x7feffffe2400780c */ /* 0x000fca0000704470 */
[----:B------:R-:W-:-:S08]  /*0b70*/  DFMA R28, R30, R28, R26 ;  /* 0x0000001c1e1c722b */ /* 0x000fd0000000001a */
        /* <DEDUP_REMOVED lines=12> */
[----:B------:R-:W-:Y:S01]  /*0c40*/  DFMA R18, R28, -R18, R24 ;  /* 0x800000121c12722b */ /* 0x000fe20000000018 */
[----:B------:R-:W-:-:S09]  /*0c50*/  IMAD.MOV.U32 R22, RZ, RZ, RZ ;  /* 0x000000ffff167224 */ /* 0x000fd200078e00ff */
[C---:B------:R-:W-:Y:S02]  /*0c60*/  FSETP.NEU.AND P0, PT, R19.reuse, RZ, PT ;  /* 0x000000ff1300720b */ /* 0x040fe40003f0d000 */
[----:B------:R-:W-:-:S04]  /*0c70*/  LOP3.LUT R21, R19, 0x80000000, R21, 0x48, !PT ;  /* 0x8000000013157812 */ /* 0x000fc800078e4815 */
[----:B------:R-:W-:-:S07]  /*0c80*/  LOP3.LUT R23, R21, R23, RZ, 0xfc, !PT ;  /* 0x0000001715177212 */ /* 0x000fce00078efcff */
[----:B------:R-:W-:Y:S05]  /*0c90*/  @!P0 BRA `(.L_x_30) ;  /* 0x00000000007c8947 */ /* 0x000fea0003800000 */
[----:B------:R-:W-:Y:S01]  /*0ca0*/  IMAD.MOV R19, RZ, RZ, -R9 ;  /* 0x000000ffff137224 */ /* 0x000fe200078e0a09 */
[----:B------:R-:W-:Y:S01]  /*0cb0*/  DMUL.RP R22, R28, R22 ;  /* 0x000000161c167228 */ /* 0x000fe20000008000 */
[----:B------:R-:W-:Y:S01]  /*0cc0*/  IMAD.MOV.U32 R18, RZ, RZ, RZ ;  /* 0x000000ffff127224 */ /* 0x000fe200078e00ff */
[----:B------:R-:W-:-:S05]  /*0cd0*/  IADD3 R9, PT, PT, -R9, -0x43300000, RZ ;  /* 0xbcd0000009097810 */ /* 0x000fca0007ffe1ff */
[----:B------:R-:W-:-:S03]  /*0ce0*/  DFMA R18, R26, -R18, R28 ;  /* 0x800000121a12722b */ /* 0x000fc6000000001c */
[----:B------:R-:W-:-:S07]  /*0cf0*/  LOP3.LUT R21, R23, R21, RZ, 0x3c, !PT ;  /* 0x0000001517157212 */ /* 0x000fce00078e3cff */
[----:B------:R-:W-:-:S04]  /*0d00*/  FSETP.NEU.AND P0, PT, |R19|, R9, PT ;  /* 0x000000091300720b */ /* 0x000fc80003f0d200 */
[----:B------:R-:W-:Y:S02]  /*0d10*/  FSEL R26, R22, R26, !P0 ;  /* 0x0000001a161a7208 */ /* 0x000fe40004000000 */
[----:B------:R-:W-:Y:S01]  /*0d20*/  FSEL R27, R21, R27, !P0 ;  /* 0x0000001b151b7208 */ /* 0x000fe20004000000 */
[----:B------:R-:W-:Y:S06]  /*0d30*/  BRA `(.L_x_30) ;  /* 0x0000000000547947 */ /* 0x000fec0003800000 */
.L_x_29:
        /* <DEDUP_REMOVED lines=11> */
[----:B------:R-:W-:Y:S01]  /*0df0*/  @P0 LOP3.LUT R9, R27, 0x7ff00000, RZ, 0xfc, !PT ;  /* 0x7ff000001b090812 */ /* 0x000fe200078efcff */
[----:B------:R-:W-:Y:S02]  /*0e00*/  @!P0 IMAD.MOV.U32 R26, RZ, RZ, RZ ;  /* 0x000000ffff1a8224 */ /* 0x000fe400078e00ff */
[----:B------:R-:W-:Y:S02]  /*0e10*/  @P0 IMAD.MOV.U32 R26, RZ, RZ, RZ ;  /* 0x000000ffff1a0224 */ /* 0x000fe400078e00ff */
[----:B------:R-:W-:Y:S01]  /*0e20*/  @P0 IMAD.MOV.U32 R27, RZ, RZ, R9 ;  /* 0x000000ffff1b0224 */ /* 0x000fe200078e0009 */
[----:B------:R-:W-:Y:S06]  /*0e30*/  BRA `(.L_x_30) ;  /* 0x0000000000147947 */ /* 0x000fec0003800000 */
.L_x_32:
[----:B------:R-:W-:Y:S01]  /*0e40*/  LOP3.LUT R27, R21, 0x80000, RZ, 0xfc, !PT ;  /* 0x00080000151b7812 */ /* 0x000fe200078efcff */
[----:B------:R-:W-:Y:S01]  /*0e50*/  IMAD.MOV.U32 R26, RZ, RZ, R20 ;  /* 0x000000ffff1a7224 */ /* 0x000fe200078e0014 */
[----:B------:R-:W-:Y:S06]  /*0e60*/  BRA `(.L_x_30) ;  /* 0x0000000000087947 */ /* 0x000fec0003800000 */
.L_x_31:
[----:B------:R-:W-:Y:S01]  /*0e70*/  LOP3.LUT R27, R23, 0x80000, RZ, 0xfc, !PT ;  /* 0x00080000171b7812 */ /* 0x000fe200078efcff */
[----:B------:R-:W-:-:S07]  /*0e80*/  IMAD.MOV.U32 R26, RZ, RZ, R22 ;  /* 0x000000ffff1a7224 */ /* 0x000fce00078e0016 */
.L_x_30:
[----:B------:R-:W-:Y:S05]  /*0e90*/  BSYNC.RECONVERGENT B2 ;  /* 0x0000000000027941 */ /* 0x000fea0003800200 */
.L_x_28:
[----:B------:R-:W-:Y:S02]  /*0ea0*/  IMAD.MOV.U32 R18, RZ, RZ, R0 ;  /* 0x000000ffff127224 */ /* 0x000fe400078e0000 */
[----:B------:R-:W-:-:S04]  /*0eb0*/  IMAD.MOV.U32 R19, RZ, RZ, 0x0 ;  /* 0x00000000ff137424 */ /* 0x000fc800078e00ff */
[----:B------:R-:W-:Y:S05]  /*0ec0*/  RET.REL.NODEC R18 `(deviation_batch_f32) ;  /* 0xfffffff0124c7950 */ /* 0x000fea0003c3ffff */
        .weak           $__internal_3_$__cuda_sm20_dsqrt_rn_f64_mediumpath_v1
        .type           $__internal_3_$__cuda_sm20_dsqrt_rn_f64_mediumpath_v1,@function
        .size           $__internal_3_$__cuda_sm20_dsqrt_rn_f64_mediumpath_v1,(.L_x_41 - $__internal_3_$__cuda_sm20_dsqrt_rn_f64_mediumpath_v1)
$__internal_3_$__cuda_sm20_dsqrt_rn_f64_mediumpath_v1:
[----:B------:R-:W-:Y:S01]  /*0ed0*/  ISETP.GE.U32.AND P1, PT, R2, -0x3400000, PT ;  /* 0xfcc000000200780c */ /* 0x000fe20003f26070 */
[----:B------:R-:W-:Y:S01]  /*0ee0*/  BSSY.RECONVERGENT B2, `(.L_x_33) ;  /* 0x0000028000027945 */ /* 0x000fe20003800200 */
[----:B------:R-:W-:Y:S02]  /*0ef0*/  IMAD.MOV.U32 R2, RZ, RZ, R16 ;  /* 0x000000ffff027224 */ /* 0x000fe400078e0010 */
[----:B------:R-:W-:Y:S02]  /*0f00*/  IMAD.MOV.U32 R3, RZ, RZ, R17 ;  /* 0x000000ffff037224 */ /* 0x000fe400078e0011 */
[----:B------:R-:W-:Y:S02]  /*0f10*/  IMAD.MOV.U32 R24, RZ, RZ, R26 ;  /* 0x000000ffff187224 */ /* 0x000fe400078e001a */
[----:B------:R-:W-:Y:S02]  /*0f20*/  IMAD.MOV.U32 R16, RZ, RZ, R20 ;  /* 0x000000ffff107224 */ /* 0x000fe400078e0014 */
[----:B------:R-:W-:-:S03]  /*0f30*/  IMAD.MOV.U32 R17, RZ, RZ, R21 ;  /* 0x000000ffff117224 */ /* 0x000fc600078e0015 */
        /* <DEDUP_REMOVED lines=9> */
.L_x_34:
[----:B------:R-:W-:-:S14]  /*0fd0*/  DSETP.NE.AND P1, PT, R2, RZ, PT ;  /* 0x000000ff0200722a */ /* 0x000fdc0003f25000 */
[----:B------:R-:W-:Y:S05]  /*0fe0*/  @!P1 BRA `(.L_x_36) ;  /* 0x0000000000589947 */ /* 0x000fea0003800000 */
[----:B------:R-:W-:-:S13]  /*0ff0*/  ISETP.GE.AND P1, PT, R3, RZ, PT ;  /* 0x000000ff0300720c */ /* 0x000fda0003f26270 */
[----:B------:R-:W-:Y:S02]  /*1000*/  @!P1 IMAD.MOV.U32 R16, RZ, RZ, 0x0 ;  /* 0x00000000ff109424 */ /* 0x000fe400078e00ff */
        /* <DEDUP_REMOVED lines=20> */
.L_x_36:
[----:B------:R-:W-:-:S11]  /*1150*/  DADD R16, R2, R2 ;  /* 0x0000000002107229 */ /* 0x000fd60000000002 */
.L_x_35:
[----:B------:R-:W-:Y:S05]  /*1160*/  BSYNC.RECONVERGENT B2 ;  /* 0x0000000000027941 */ /* 0x000fea0003800200 */
.L_x_33:
[----:B------:R-:W-:Y:S02]  /*1170*/  IMAD.MOV.U32 R2, RZ, RZ, R0 ;  /* 0x000000ffff027224 */ /* 0x000fe400078e0000 */
[----:B------:R-:W-:Y:S02]  /*1180*/  IMAD.MOV.U32 R3, RZ, RZ, 0x0 ;  /* 0x00000000ff037424 */ /* 0x000fe400078e00ff */
[----:B------:R-:W-:Y:S02]  /*1190*/  IMAD.MOV.U32 R22, RZ, RZ, R16 ;  /* 0x000000ffff167224 */ /* 0x000fe400078e0010 */
[----:B------:R-:W-:Y:S01]  /*11a0*/  IMAD.MOV.U32 R23, RZ, RZ, R17 ;  /* 0x000000ffff177224 */ /* 0x000fe200078e0011 */
[----:B------:R-:W-:Y:S06]  /*11b0*/  RET.REL.NODEC R2 `(deviation_batch_f32) ;  /* 0xffffffec02907950 */ /* 0x000fec0003c3ffff */
.L_x_37:
        /* <DEDUP_REMOVED lines=12> */
.L_x_41:


//--------------------- .nv.shared.reserved.0     --------------------------
	.section	.nv.shared.reserved.0,"aw",@nobits
	.weak		__nv_reservedSMEM_offset_0_alias
	.size		__nv_reservedSMEM_offset_0_alias, 0, 64
	.other		__nv_reservedSMEM_offset_0_alias,@"STO_CUDA_RESERVED_SHARED STV_DEFAULT"
__nv_reservedSMEM_offset_0_alias:
	.zero		0
	.zero		64


//--------------------- .nv.constant0.deviation_many_series_one_param_f32 --------------------------
	.section	.nv.constant0.deviation_many_series_one_param_f32,"a",@progbits
	.sectionflags	@""
	.align	4
.nv.constant0.deviation_many_series_one_param_f32:
	.zero		952


//--------------------- .nv.constant0.deviation_batch_f32 --------------------------
	.section	.nv.constant0.deviation_batch_f32,"a",@progbits
	.sectionflags	@""
	.align	4
.nv.constant0.deviation_batch_f32:
	.zero		952


//--------------------- SYMBOLS --------------------------

	.type		.nv.reservedSmem.offset0,@object
	.size		.nv.reservedSmem.offset0,0x4
